//
// Generated by NVIDIA NVVM Compiler
//
// Compiler Build ID: CL-36424714
// Cuda compilation tools, release 13.0, V13.0.88
// Based on NVVM 20.0.0
//

.version 9.0
.target sm_100
.address_size 64

	// .globl	_Z16part1_512threadsPKmPm
.const .align 8 .b8 _ZZ11part1_innerPmE10div_lookup[80] = {1, 0, 0, 0, 0, 0, 0, 0, 10, 0, 0, 0, 0, 0, 0, 0, 100, 0, 0, 0, 0, 0, 0, 0, 232, 3, 0, 0, 0, 0, 0, 0, 16, 39, 0, 0, 0, 0, 0, 0, 160, 134, 1, 0, 0, 0, 0, 0, 64, 66, 15, 0, 0, 0, 0, 0, 128, 150, 152, 0, 0, 0, 0, 0, 0, 225, 245, 5, 0, 0, 0, 0, 0, 202, 154, 59};
// _ZZ16part1_512threadsPKmPmE11sum_storage has been demoted
// _ZZ17part1_1024threadsPKmPmE11sum_storage has been demoted
// _ZZ16part2_512threadsPKmPmE11sum_storage has been demoted
.global .align 1 .b8 _ZN34_INTERNAL_032a47c1_4_k_cu_075161144cuda3std3__45__cpo5beginE[1];
.global .align 1 .b8 _ZN34_INTERNAL_032a47c1_4_k_cu_075161144cuda3std3__45__cpo3endE[1];
.global .align 1 .b8 _ZN34_INTERNAL_032a47c1_4_k_cu_075161144cuda3std3__45__cpo6cbeginE[1];
.global .align 1 .b8 _ZN34_INTERNAL_032a47c1_4_k_cu_075161144cuda3std3__45__cpo4cendE[1];
.global .align 1 .b8 _ZN34_INTERNAL_032a47c1_4_k_cu_075161144cuda3std3__45__cpo6rbeginE[1];
.global .align 1 .b8 _ZN34_INTERNAL_032a47c1_4_k_cu_075161144cuda3std3__45__cpo4rendE[1];
.global .align 1 .b8 _ZN34_INTERNAL_032a47c1_4_k_cu_075161144cuda3std3__45__cpo7crbeginE[1];
.global .align 1 .b8 _ZN34_INTERNAL_032a47c1_4_k_cu_075161144cuda3std3__45__cpo5crendE[1];
.global .align 1 .b8 _ZN34_INTERNAL_032a47c1_4_k_cu_075161144cuda3std3__436_GLOBAL__N__032a47c1_4_k_cu_075161146ignoreE[1];
.global .align 1 .b8 _ZN34_INTERNAL_032a47c1_4_k_cu_075161144cuda3std3__419piecewise_constructE[1];
.global .align 1 .b8 _ZN34_INTERNAL_032a47c1_4_k_cu_075161144cuda3std3__48in_placeE[1];
.global .align 1 .b8 _ZN34_INTERNAL_032a47c1_4_k_cu_075161144cuda3std3__420unreachable_sentinelE[1];
.global .align 1 .b8 _ZN34_INTERNAL_032a47c1_4_k_cu_075161144cuda3std3__47nulloptE[1];
.global .align 1 .b8 _ZN34_INTERNAL_032a47c1_4_k_cu_075161144cuda3std3__48unexpectE[1];
.global .align 1 .b8 _ZN34_INTERNAL_032a47c1_4_k_cu_075161144cuda3std6ranges3__45__cpo4swapE[1];
.global .align 1 .b8 _ZN34_INTERNAL_032a47c1_4_k_cu_075161144cuda3std6ranges3__45__cpo9iter_moveE[1];
.global .align 1 .b8 _ZN34_INTERNAL_032a47c1_4_k_cu_075161144cuda3std6ranges3__45__cpo5beginE[1];
.global .align 1 .b8 _ZN34_INTERNAL_032a47c1_4_k_cu_075161144cuda3std6ranges3__45__cpo3endE[1];
.global .align 1 .b8 _ZN34_INTERNAL_032a47c1_4_k_cu_075161144cuda3std6ranges3__45__cpo6cbeginE[1];
.global .align 1 .b8 _ZN34_INTERNAL_032a47c1_4_k_cu_075161144cuda3std6ranges3__45__cpo4cendE[1];
.global .align 1 .b8 _ZN34_INTERNAL_032a47c1_4_k_cu_075161144cuda3std6ranges3__45__cpo7advanceE[1];
.global .align 1 .b8 _ZN34_INTERNAL_032a47c1_4_k_cu_075161144cuda3std6ranges3__45__cpo9iter_swapE[1];
.global .align 1 .b8 _ZN34_INTERNAL_032a47c1_4_k_cu_075161144cuda3std6ranges3__45__cpo4nextE[1];
.global .align 1 .b8 _ZN34_INTERNAL_032a47c1_4_k_cu_075161144cuda3std6ranges3__45__cpo4prevE[1];
.global .align 1 .b8 _ZN34_INTERNAL_032a47c1_4_k_cu_075161144cuda3std6ranges3__45__cpo4dataE[1];
.global .align 1 .b8 _ZN34_INTERNAL_032a47c1_4_k_cu_075161144cuda3std6ranges3__45__cpo5cdataE[1];
.global .align 1 .b8 _ZN34_INTERNAL_032a47c1_4_k_cu_075161144cuda3std6ranges3__45__cpo4sizeE[1];
.global .align 1 .b8 _ZN34_INTERNAL_032a47c1_4_k_cu_075161144cuda3std6ranges3__45__cpo5ssizeE[1];
.global .align 1 .b8 _ZN34_INTERNAL_032a47c1_4_k_cu_075161144cuda3std6ranges3__45__cpo8distanceE[1];
.global .align 1 .b8 _ZN34_INTERNAL_032a47c1_4_k_cu_075161146thrust24THRUST_300001_SM_1000_NS6system6detail10sequential3seqE[1];
.global .align 1 .b8 _ZN34_INTERNAL_032a47c1_4_k_cu_075161146thrust24THRUST_300001_SM_1000_NS12placeholders2_1E[1];
.global .align 1 .b8 _ZN34_INTERNAL_032a47c1_4_k_cu_075161146thrust24THRUST_300001_SM_1000_NS12placeholders2_2E[1];
.global .align 1 .b8 _ZN34_INTERNAL_032a47c1_4_k_cu_075161146thrust24THRUST_300001_SM_1000_NS12placeholders2_3E[1];
.global .align 1 .b8 _ZN34_INTERNAL_032a47c1_4_k_cu_075161146thrust24THRUST_300001_SM_1000_NS12placeholders2_4E[1];
.global .align 1 .b8 _ZN34_INTERNAL_032a47c1_4_k_cu_075161146thrust24THRUST_300001_SM_1000_NS12placeholders2_5E[1];
.global .align 1 .b8 _ZN34_INTERNAL_032a47c1_4_k_cu_075161146thrust24THRUST_300001_SM_1000_NS12placeholders2_6E[1];
.global .align 1 .b8 _ZN34_INTERNAL_032a47c1_4_k_cu_075161146thrust24THRUST_300001_SM_1000_NS12placeholders2_7E[1];
.global .align 1 .b8 _ZN34_INTERNAL_032a47c1_4_k_cu_075161146thrust24THRUST_300001_SM_1000_NS12placeholders2_8E[1];
.global .align 1 .b8 _ZN34_INTERNAL_032a47c1_4_k_cu_075161146thrust24THRUST_300001_SM_1000_NS12placeholders2_9E[1];
.global .align 1 .b8 _ZN34_INTERNAL_032a47c1_4_k_cu_075161146thrust24THRUST_300001_SM_1000_NS12placeholders3_10E[1];

.visible .entry _Z16part1_512threadsPKmPm(
	.param .u64 .ptr .align 1 _Z16part1_512threadsPKmPm_param_0,
	.param .u64 .ptr .align 1 _Z16part1_512threadsPKmPm_param_1
)
{
	.local .align 8 .b8 	__local_depot0[160];
	.reg .b64 	%SP;
	.reg .b64 	%SPL;
	.reg .pred 	%p<7>;
	.reg .b32 	%r<41>;
	.reg .b32 	%f<3>;
	.reg .b64 	%rd<93>;
	// demoted variable
	.shared .align 16 .b8 _ZZ16part1_512threadsPKmPmE11sum_storage[4352];
	mov.u64 	%SPL, __local_depot0;
	ld.param.u64 	%rd13, [_Z16part1_512threadsPKmPm_param_0];
	cvta.to.global.u64 	%rd14, %rd13;
	add.u64 	%rd16, %SPL, 0;
	mov.u32 	%r4, %ntid.x;
	mov.u32 	%r5, %ctaid.x;
	mov.u32 	%r1, %tid.x;
	mad.lo.s32 	%r6, %r4, %r5, %r1;
	mul.wide.s32 	%rd17, %r6, 8;
	add.s64 	%rd18, %rd14, %rd17;
	ld.global.u64 	%rd1, [%rd18];
	// begin inline asm
	bfind.u64 %r3, %rd1;
	// end inline asm
	cvt.rn.f32.s32 	%f1, %r3;
	mul.f32 	%f2, %f1, 0f3E9A209B;
	cvt.rzi.s32.f32 	%r7, %f2;
	mov.b64 	%rd19, 10;
	st.local.u64 	[%rd16], %rd19;
	mov.b64 	%rd20, 100;
	st.local.u64 	[%rd16+8], %rd20;
	mov.b64 	%rd21, 1000;
	st.local.u64 	[%rd16+16], %rd21;
	mov.b64 	%rd22, 10000;
	st.local.u64 	[%rd16+24], %rd22;
	mov.b64 	%rd23, 100000;
	st.local.u64 	[%rd16+32], %rd23;
	mov.b64 	%rd24, 1000000;
	st.local.u64 	[%rd16+40], %rd24;
	mov.b64 	%rd25, 10000000;
	st.local.u64 	[%rd16+48], %rd25;
	mov.b64 	%rd26, 100000000;
	st.local.u64 	[%rd16+56], %rd26;
	mov.b64 	%rd27, 1000000000;
	st.local.u64 	[%rd16+64], %rd27;
	mov.b64 	%rd28, 10000000000;
	st.local.u64 	[%rd16+72], %rd28;
	mov.b64 	%rd29, 100000000000;
	st.local.u64 	[%rd16+80], %rd29;
	mov.b64 	%rd30, 1000000000000;
	st.local.u64 	[%rd16+88], %rd30;
	mov.b64 	%rd31, 10000000000000;
	st.local.u64 	[%rd16+96], %rd31;
	mov.b64 	%rd32, 100000000000000;
	st.local.u64 	[%rd16+104], %rd32;
	mov.b64 	%rd33, 1000000000000000;
	st.local.u64 	[%rd16+112], %rd33;
	mov.b64 	%rd34, 10000000000000000;
	st.local.u64 	[%rd16+120], %rd34;
	mov.b64 	%rd35, 100000000000000000;
	st.local.u64 	[%rd16+128], %rd35;
	mov.b64 	%rd36, 1000000000000000000;
	st.local.u64 	[%rd16+136], %rd36;
	mov.b64 	%rd37, -8446744073709551616;
	st.local.u64 	[%rd16+144], %rd37;
	mov.b64 	%rd38, -1;
	st.local.u64 	[%rd16+152], %rd38;
	mul.wide.s32 	%rd39, %r7, 8;
	add.s64 	%rd40, %rd16, %rd39;
	ld.local.u64 	%rd41, [%rd40];
	setp.ge.u64 	%p1, %rd1, %rd41;
	selp.u32 	%r8, 1, 0, %p1;
	add.s32 	%r9, %r7, %r8;
	add.s32 	%r10, %r9, 1;
	shr.u32 	%r11, %r10, 1;
	mul.wide.u32 	%rd42, %r11, 8;
	mov.u64 	%rd43, _ZZ11part1_innerPmE10div_lookup;
	add.s64 	%rd44, %rd43, %rd42;
	ld.const.u64 	%rd2, [%rd44];
	or.b64  	%rd45, %rd1, %rd2;
	and.b64  	%rd46, %rd45, -4294967296;
	setp.ne.s64 	%p2, %rd46, 0;
	@%p2 bra 	$L__BB0_2;
	cvt.u32.u64 	%r12, %rd2;
	cvt.u32.u64 	%r13, %rd1;
	div.u32 	%r14, %r13, %r12;
	mul.lo.s32 	%r15, %r14, %r12;
	sub.s32 	%r16, %r13, %r15;
	cvt.u64.u32 	%rd91, %r14;
	cvt.u64.u32 	%rd92, %r16;
	bra.uni 	$L__BB0_3;
$L__BB0_2:
	div.u64 	%rd91, %rd1, %rd2;
	mul.lo.s64 	%rd47, %rd91, %rd2;
	sub.s64 	%rd92, %rd1, %rd47;
$L__BB0_3:
	setp.eq.s64 	%p3, %rd91, %rd92;
	selp.b64 	%rd9, %rd1, 0, %p3;
	setp.lt.u32 	%p4, %r1, 32;
	shl.b32 	%r17, %r1, 3;
	mov.u32 	%r18, _ZZ16part1_512threadsPKmPmE11sum_storage;
	add.s32 	%r19, %r18, %r17;
	add.s32 	%r2, %r19, 16;
	@%p4 bra 	$L__BB0_5;
	st.shared.u64 	[%r2+-256], %rd9;
$L__BB0_5:
	bar.sync 	0;
	setp.gt.u32 	%p5, %r1, 31;
	@%p5 bra 	$L__BB0_8;
	mov.u32 	%r35, %tid.x;
	shl.b32 	%r36, %r35, 3;
	mov.u32 	%r37, _ZZ16part1_512threadsPKmPmE11sum_storage;
	add.s32 	%r38, %r37, %r36;
	mad.lo.s32 	%r39, %r35, 112, %r38;
	ld.shared.u64 	%rd58, [%r39+16];
	ld.shared.u64 	%rd59, [%r39+24];
	ld.shared.u64 	%rd60, [%r39+32];
	ld.shared.u64 	%rd61, [%r39+40];
	ld.shared.u64 	%rd62, [%r39+48];
	ld.shared.u64 	%rd63, [%r39+56];
	ld.shared.u64 	%rd64, [%r39+64];
	ld.shared.u64 	%rd65, [%r39+72];
	ld.shared.u64 	%rd66, [%r39+80];
	ld.shared.u64 	%rd67, [%r39+88];
	ld.shared.u64 	%rd68, [%r39+96];
	ld.shared.u64 	%rd69, [%r39+104];
	ld.shared.u64 	%rd70, [%r39+112];
	ld.shared.u64 	%rd71, [%r39+120];
	ld.shared.u64 	%rd72, [%r39+128];
	add.s64 	%rd73, %rd58, %rd9;
	add.s64 	%rd74, %rd59, %rd73;
	add.s64 	%rd75, %rd60, %rd74;
	add.s64 	%rd76, %rd61, %rd75;
	add.s64 	%rd77, %rd62, %rd76;
	add.s64 	%rd78, %rd63, %rd77;
	add.s64 	%rd79, %rd64, %rd78;
	add.s64 	%rd80, %rd65, %rd79;
	add.s64 	%rd81, %rd66, %rd80;
	add.s64 	%rd82, %rd67, %rd81;
	add.s64 	%rd83, %rd68, %rd82;
	add.s64 	%rd84, %rd69, %rd83;
	add.s64 	%rd85, %rd70, %rd84;
	add.s64 	%rd86, %rd71, %rd85;
	add.s64 	%rd49, %rd72, %rd86;
	mov.b32 	%r20, 1;
	mov.b32 	%r33, 31;
	mov.b32 	%r34, -1;
	// begin inline asm
	{  .reg .u32 lo;  .reg .u32 hi;  .reg .pred p;  mov.b64 {lo, hi}, %rd49;  shfl.sync.down.b32 lo|p, lo, %r20, %r33, %r34;  shfl.sync.down.b32 hi|p, hi, %r20, %r33, %r34;  mov.b64 %rd48, {lo, hi};  @p add.u64 %rd48, %rd48, %rd49;}
	// end inline asm
	mov.b32 	%r23, 2;
	// begin inline asm
	{  .reg .u32 lo;  .reg .u32 hi;  .reg .pred p;  mov.b64 {lo, hi}, %rd48;  shfl.sync.down.b32 lo|p, lo, %r23, %r33, %r34;  shfl.sync.down.b32 hi|p, hi, %r23, %r33, %r34;  mov.b64 %rd50, {lo, hi};  @p add.u64 %rd50, %rd50, %rd48;}
	// end inline asm
	mov.b32 	%r26, 4;
	// begin inline asm
	{  .reg .u32 lo;  .reg .u32 hi;  .reg .pred p;  mov.b64 {lo, hi}, %rd50;  shfl.sync.down.b32 lo|p, lo, %r26, %r33, %r34;  shfl.sync.down.b32 hi|p, hi, %r26, %r33, %r34;  mov.b64 %rd52, {lo, hi};  @p add.u64 %rd52, %rd52, %rd50;}
	// end inline asm
	mov.b32 	%r29, 8;
	// begin inline asm
	{  .reg .u32 lo;  .reg .u32 hi;  .reg .pred p;  mov.b64 {lo, hi}, %rd52;  shfl.sync.down.b32 lo|p, lo, %r29, %r33, %r34;  shfl.sync.down.b32 hi|p, hi, %r29, %r33, %r34;  mov.b64 %rd54, {lo, hi};  @p add.u64 %rd54, %rd54, %rd52;}
	// end inline asm
	mov.b32 	%r32, 16;
	// begin inline asm
	{  .reg .u32 lo;  .reg .u32 hi;  .reg .pred p;  mov.b64 {lo, hi}, %rd54;  shfl.sync.down.b32 lo|p, lo, %r32, %r33, %r34;  shfl.sync.down.b32 hi|p, hi, %r32, %r33, %r34;  mov.b64 %rd56, {lo, hi};  @p add.u64 %rd56, %rd56, %rd54;}
	// end inline asm
	setp.ne.s32 	%p6, %r35, 0;
	@%p6 bra 	$L__BB0_8;
	ld.param.u64 	%rd90, [_Z16part1_512threadsPKmPm_param_1];
	mov.u32 	%r40, %ctaid.x;
	cvta.to.global.u64 	%rd87, %rd90;
	mul.wide.u32 	%rd88, %r40, 8;
	add.s64 	%rd89, %rd87, %rd88;
	st.global.u64 	[%rd89], %rd56;
$L__BB0_8:
	ret;

}
	// .globl	_Z17part1_1024threadsPKmPm
.visible .entry _Z17part1_1024threadsPKmPm(
	.param .u64 .ptr .align 1 _Z17part1_1024threadsPKmPm_param_0,
	.param .u64 .ptr .align 1 _Z17part1_1024threadsPKmPm_param_1
)
{
	.local .align 8 .b8 	__local_depot1[160];
	.reg .b64 	%SP;
	.reg .b64 	%SPL;
	.reg .pred 	%p<7>;
	.reg .b32 	%r<41>;
	.reg .b32 	%f<3>;
	.reg .b64 	%rd<125>;
	// demoted variable
	.shared .align 16 .b8 _ZZ17part1_1024threadsPKmPmE11sum_storage[8448];
	mov.u64 	%SPL, __local_depot1;
	ld.param.u64 	%rd13, [_Z17part1_1024threadsPKmPm_param_0];
	cvta.to.global.u64 	%rd14, %rd13;
	add.u64 	%rd16, %SPL, 0;
	mov.u32 	%r4, %ntid.x;
	mov.u32 	%r5, %ctaid.x;
	mov.u32 	%r1, %tid.x;
	mad.lo.s32 	%r6, %r4, %r5, %r1;
	mul.wide.s32 	%rd17, %r6, 8;
	add.s64 	%rd18, %rd14, %rd17;
	ld.global.u64 	%rd1, [%rd18];
	// begin inline asm
	bfind.u64 %r3, %rd1;
	// end inline asm
	cvt.rn.f32.s32 	%f1, %r3;
	mul.f32 	%f2, %f1, 0f3E9A209B;
	cvt.rzi.s32.f32 	%r7, %f2;
	mov.b64 	%rd19, 10;
	st.local.u64 	[%rd16], %rd19;
	mov.b64 	%rd20, 100;
	st.local.u64 	[%rd16+8], %rd20;
	mov.b64 	%rd21, 1000;
	st.local.u64 	[%rd16+16], %rd21;
	mov.b64 	%rd22, 10000;
	st.local.u64 	[%rd16+24], %rd22;
	mov.b64 	%rd23, 100000;
	st.local.u64 	[%rd16+32], %rd23;
	mov.b64 	%rd24, 1000000;
	st.local.u64 	[%rd16+40], %rd24;
	mov.b64 	%rd25, 10000000;
	st.local.u64 	[%rd16+48], %rd25;
	mov.b64 	%rd26, 100000000;
	st.local.u64 	[%rd16+56], %rd26;
	mov.b64 	%rd27, 1000000000;
	st.local.u64 	[%rd16+64], %rd27;
	mov.b64 	%rd28, 10000000000;
	st.local.u64 	[%rd16+72], %rd28;
	mov.b64 	%rd29, 100000000000;
	st.local.u64 	[%rd16+80], %rd29;
	mov.b64 	%rd30, 1000000000000;
	st.local.u64 	[%rd16+88], %rd30;
	mov.b64 	%rd31, 10000000000000;
	st.local.u64 	[%rd16+96], %rd31;
	mov.b64 	%rd32, 100000000000000;
	st.local.u64 	[%rd16+104], %rd32;
	mov.b64 	%rd33, 1000000000000000;
	st.local.u64 	[%rd16+112], %rd33;
	mov.b64 	%rd34, 10000000000000000;
	st.local.u64 	[%rd16+120], %rd34;
	mov.b64 	%rd35, 100000000000000000;
	st.local.u64 	[%rd16+128], %rd35;
	mov.b64 	%rd36, 1000000000000000000;
	st.local.u64 	[%rd16+136], %rd36;
	mov.b64 	%rd37, -8446744073709551616;
	st.local.u64 	[%rd16+144], %rd37;
	mov.b64 	%rd38, -1;
	st.local.u64 	[%rd16+152], %rd38;
	mul.wide.s32 	%rd39, %r7, 8;
	add.s64 	%rd40, %rd16, %rd39;
	ld.local.u64 	%rd41, [%rd40];
	setp.ge.u64 	%p1, %rd1, %rd41;
	selp.u32 	%r8, 1, 0, %p1;
	add.s32 	%r9, %r7, %r8;
	add.s32 	%r10, %r9, 1;
	shr.u32 	%r11, %r10, 1;
	mul.wide.u32 	%rd42, %r11, 8;
	mov.u64 	%rd43, _ZZ11part1_innerPmE10div_lookup;
	add.s64 	%rd44, %rd43, %rd42;
	ld.const.u64 	%rd2, [%rd44];
	or.b64  	%rd45, %rd1, %rd2;
	and.b64  	%rd46, %rd45, -4294967296;
	setp.ne.s64 	%p2, %rd46, 0;
	@%p2 bra 	$L__BB1_2;
	cvt.u32.u64 	%r12, %rd2;
	cvt.u32.u64 	%r13, %rd1;
	div.u32 	%r14, %r13, %r12;
	mul.lo.s32 	%r15, %r14, %r12;
	sub.s32 	%r16, %r13, %r15;
	cvt.u64.u32 	%rd123, %r14;
	cvt.u64.u32 	%rd124, %r16;
	bra.uni 	$L__BB1_3;
$L__BB1_2:
	div.u64 	%rd123, %rd1, %rd2;
	mul.lo.s64 	%rd47, %rd123, %rd2;
	sub.s64 	%rd124, %rd1, %rd47;
$L__BB1_3:
	setp.eq.s64 	%p3, %rd123, %rd124;
	selp.b64 	%rd9, %rd1, 0, %p3;
	setp.lt.u32 	%p4, %r1, 32;
	shl.b32 	%r17, %r1, 3;
	mov.u32 	%r18, _ZZ17part1_1024threadsPKmPmE11sum_storage;
	add.s32 	%r19, %r18, %r17;
	add.s32 	%r2, %r19, 16;
	@%p4 bra 	$L__BB1_5;
	st.shared.u64 	[%r2+-256], %rd9;
$L__BB1_5:
	bar.sync 	0;
	setp.gt.u32 	%p5, %r1, 31;
	@%p5 bra 	$L__BB1_8;
	mov.u32 	%r35, %tid.x;
	shl.b32 	%r36, %r35, 3;
	mov.u32 	%r37, _ZZ17part1_1024threadsPKmPmE11sum_storage;
	add.s32 	%r38, %r37, %r36;
	mad.lo.s32 	%r39, %r35, 240, %r38;
	ld.shared.u64 	%rd58, [%r39+16];
	ld.shared.u64 	%rd59, [%r39+24];
	ld.shared.u64 	%rd60, [%r39+32];
	ld.shared.u64 	%rd61, [%r39+40];
	ld.shared.u64 	%rd62, [%r39+48];
	ld.shared.u64 	%rd63, [%r39+56];
	ld.shared.u64 	%rd64, [%r39+64];
	ld.shared.u64 	%rd65, [%r39+72];
	ld.shared.u64 	%rd66, [%r39+80];
	ld.shared.u64 	%rd67, [%r39+88];
	ld.shared.u64 	%rd68, [%r39+96];
	ld.shared.u64 	%rd69, [%r39+104];
	ld.shared.u64 	%rd70, [%r39+112];
	ld.shared.u64 	%rd71, [%r39+120];
	ld.shared.u64 	%rd72, [%r39+128];
	ld.shared.u64 	%rd73, [%r39+136];
	ld.shared.u64 	%rd74, [%r39+144];
	ld.shared.u64 	%rd75, [%r39+152];
	ld.shared.u64 	%rd76, [%r39+160];
	ld.shared.u64 	%rd77, [%r39+168];
	ld.shared.u64 	%rd78, [%r39+176];
	ld.shared.u64 	%rd79, [%r39+184];
	ld.shared.u64 	%rd80, [%r39+192];
	ld.shared.u64 	%rd81, [%r39+200];
	ld.shared.u64 	%rd82, [%r39+208];
	ld.shared.u64 	%rd83, [%r39+216];
	ld.shared.u64 	%rd84, [%r39+224];
	ld.shared.u64 	%rd85, [%r39+232];
	ld.shared.u64 	%rd86, [%r39+240];
	ld.shared.u64 	%rd87, [%r39+248];
	ld.shared.u64 	%rd88, [%r39+256];
	add.s64 	%rd89, %rd58, %rd9;
	add.s64 	%rd90, %rd59, %rd89;
	add.s64 	%rd91, %rd60, %rd90;
	add.s64 	%rd92, %rd61, %rd91;
	add.s64 	%rd93, %rd62, %rd92;
	add.s64 	%rd94, %rd63, %rd93;
	add.s64 	%rd95, %rd64, %rd94;
	add.s64 	%rd96, %rd65, %rd95;
	add.s64 	%rd97, %rd66, %rd96;
	add.s64 	%rd98, %rd67, %rd97;
	add.s64 	%rd99, %rd68, %rd98;
	add.s64 	%rd100, %rd69, %rd99;
	add.s64 	%rd101, %rd70, %rd100;
	add.s64 	%rd102, %rd71, %rd101;
	add.s64 	%rd103, %rd72, %rd102;
	add.s64 	%rd104, %rd73, %rd103;
	add.s64 	%rd105, %rd74, %rd104;
	add.s64 	%rd106, %rd75, %rd105;
	add.s64 	%rd107, %rd76, %rd106;
	add.s64 	%rd108, %rd77, %rd107;
	add.s64 	%rd109, %rd78, %rd108;
	add.s64 	%rd110, %rd79, %rd109;
	add.s64 	%rd111, %rd80, %rd110;
	add.s64 	%rd112, %rd81, %rd111;
	add.s64 	%rd113, %rd82, %rd112;
	add.s64 	%rd114, %rd83, %rd113;
	add.s64 	%rd115, %rd84, %rd114;
	add.s64 	%rd116, %rd85, %rd115;
	add.s64 	%rd117, %rd86, %rd116;
	add.s64 	%rd118, %rd87, %rd117;
	add.s64 	%rd49, %rd88, %rd118;
	mov.b32 	%r20, 1;
	mov.b32 	%r33, 31;
	mov.b32 	%r34, -1;
	// begin inline asm
	{  .reg .u32 lo;  .reg .u32 hi;  .reg .pred p;  mov.b64 {lo, hi}, %rd49;  shfl.sync.down.b32 lo|p, lo, %r20, %r33, %r34;  shfl.sync.down.b32 hi|p, hi, %r20, %r33, %r34;  mov.b64 %rd48, {lo, hi};  @p add.u64 %rd48, %rd48, %rd49;}
	// end inline asm
	mov.b32 	%r23, 2;
	// begin inline asm
	{  .reg .u32 lo;  .reg .u32 hi;  .reg .pred p;  mov.b64 {lo, hi}, %rd48;  shfl.sync.down.b32 lo|p, lo, %r23, %r33, %r34;  shfl.sync.down.b32 hi|p, hi, %r23, %r33, %r34;  mov.b64 %rd50, {lo, hi};  @p add.u64 %rd50, %rd50, %rd48;}
	// end inline asm
	mov.b32 	%r26, 4;
	// begin inline asm
	{  .reg .u32 lo;  .reg .u32 hi;  .reg .pred p;  mov.b64 {lo, hi}, %rd50;  shfl.sync.down.b32 lo|p, lo, %r26, %r33, %r34;  shfl.sync.down.b32 hi|p, hi, %r26, %r33, %r34;  mov.b64 %rd52, {lo, hi};  @p add.u64 %rd52, %rd52, %rd50;}
	// end inline asm
	mov.b32 	%r29, 8;
	// begin inline asm
	{  .reg .u32 lo;  .reg .u32 hi;  .reg .pred p;  mov.b64 {lo, hi}, %rd52;  shfl.sync.down.b32 lo|p, lo, %r29, %r33, %r34;  shfl.sync.down.b32 hi|p, hi, %r29, %r33, %r34;  mov.b64 %rd54, {lo, hi};  @p add.u64 %rd54, %rd54, %rd52;}
	// end inline asm
	mov.b32 	%r32, 16;
	// begin inline asm
	{  .reg .u32 lo;  .reg .u32 hi;  .reg .pred p;  mov.b64 {lo, hi}, %rd54;  shfl.sync.down.b32 lo|p, lo, %r32, %r33, %r34;  shfl.sync.down.b32 hi|p, hi, %r32, %r33, %r34;  mov.b64 %rd56, {lo, hi};  @p add.u64 %rd56, %rd56, %rd54;}
	// end inline asm
	setp.ne.s32 	%p6, %r35, 0;
	@%p6 bra 	$L__BB1_8;
	ld.param.u64 	%rd122, [_Z17part1_1024threadsPKmPm_param_1];
	mov.u32 	%r40, %ctaid.x;
	cvta.to.global.u64 	%rd119, %rd122;
	mul.wide.u32 	%rd120, %r40, 8;
	add.s64 	%rd121, %rd119, %rd120;
	st.global.u64 	[%rd121], %rd56;
$L__BB1_8:
	ret;

}
	// .globl	_Z16part2_512threadsPKmPm
.visible .entry _Z16part2_512threadsPKmPm(
	.param .u64 .ptr .align 1 _Z16part2_512threadsPKmPm_param_0,
	.param .u64 .ptr .align 1 _Z16part2_512threadsPKmPm_param_1
)
{
	.local .align 8 .b8 	__local_depot2[160];
	.reg .b64 	%SP;
	.reg .b64 	%SPL;
	.reg .pred 	%p<18>;
	.reg .b16 	%rs<5>;
	.reg .b32 	%r<53>;
	.reg .b32 	%f<3>;
	.reg .b64 	%rd<105>;
	// demoted variable
	.shared .align 16 .b8 _ZZ16part2_512threadsPKmPmE11sum_storage[4352];
	mov.u64 	%SPL, __local_depot2;
	ld.param.u64 	%rd19, [_Z16part2_512threadsPKmPm_param_0];
	cvta.to.global.u64 	%rd20, %rd19;
	add.u64 	%rd22, %SPL, 0;
	mov.u32 	%r9, %ntid.x;
	mov.u32 	%r10, %ctaid.x;
	mov.u32 	%r1, %tid.x;
	mad.lo.s32 	%r11, %r9, %r10, %r1;
	mul.wide.s32 	%rd23, %r11, 8;
	add.s64 	%rd24, %rd20, %rd23;
	ld.global.u64 	%rd1, [%rd24];
	// begin inline asm
	bfind.u64 %r8, %rd1;
	// end inline asm
	cvt.rn.f32.s32 	%f1, %r8;
	mul.f32 	%f2, %f1, 0f3E9A209B;
	cvt.rzi.s32.f32 	%r12, %f2;
	mov.b64 	%rd25, 10;
	st.local.u64 	[%rd22], %rd25;
	mov.b64 	%rd26, 100;
	st.local.u64 	[%rd22+8], %rd26;
	mov.b64 	%rd27, 1000;
	st.local.u64 	[%rd22+16], %rd27;
	mov.b64 	%rd28, 10000;
	st.local.u64 	[%rd22+24], %rd28;
	mov.b64 	%rd29, 100000;
	st.local.u64 	[%rd22+32], %rd29;
	mov.b64 	%rd30, 1000000;
	st.local.u64 	[%rd22+40], %rd30;
	mov.b64 	%rd31, 10000000;
	st.local.u64 	[%rd22+48], %rd31;
	mov.b64 	%rd32, 100000000;
	st.local.u64 	[%rd22+56], %rd32;
	mov.b64 	%rd33, 1000000000;
	st.local.u64 	[%rd22+64], %rd33;
	mov.b64 	%rd34, 10000000000;
	st.local.u64 	[%rd22+72], %rd34;
	mov.b64 	%rd35, 100000000000;
	st.local.u64 	[%rd22+80], %rd35;
	mov.b64 	%rd36, 1000000000000;
	st.local.u64 	[%rd22+88], %rd36;
	mov.b64 	%rd37, 10000000000000;
	st.local.u64 	[%rd22+96], %rd37;
	mov.b64 	%rd38, 100000000000000;
	st.local.u64 	[%rd22+104], %rd38;
	mov.b64 	%rd39, 1000000000000000;
	st.local.u64 	[%rd22+112], %rd39;
	mov.b64 	%rd40, 10000000000000000;
	st.local.u64 	[%rd22+120], %rd40;
	mov.b64 	%rd41, 100000000000000000;
	st.local.u64 	[%rd22+128], %rd41;
	mov.b64 	%rd42, 1000000000000000000;
	st.local.u64 	[%rd22+136], %rd42;
	mov.b64 	%rd43, -8446744073709551616;
	st.local.u64 	[%rd22+144], %rd43;
	mov.b64 	%rd44, -1;
	st.local.u64 	[%rd22+152], %rd44;
	mul.wide.s32 	%rd45, %r12, 8;
	add.s64 	%rd46, %rd22, %rd45;
	ld.local.u64 	%rd47, [%rd46];
	setp.ge.u64 	%p3, %rd1, %rd47;
	selp.u32 	%r13, 1, 0, %p3;
	add.s32 	%r14, %r12, %r13;
	add.s32 	%r2, %r14, 1;
	setp.lt.u32 	%p4, %r2, 2;
	mov.b64 	%rd18, 0;
	mov.u64 	%rd104, %rd18;
	@%p4 bra 	$L__BB2_16;
	shr.u32 	%r3, %r2, 1;
	mov.b32 	%r52, 1;
	mov.b64 	%rd99, 1;
$L__BB2_2:
	mul.lo.s64 	%rd99, %rd99, 10;
	rem.u32 	%r16, %r2, %r52;
	setp.ne.s32 	%p5, %r16, 0;
	@%p5 bra 	$L__BB2_15;
	or.b64  	%rd49, %rd1, %rd99;
	and.b64  	%rd50, %rd49, -4294967296;
	setp.ne.s64 	%p6, %rd50, 0;
	@%p6 bra 	$L__BB2_5;
	cvt.u32.u64 	%r17, %rd99;
	cvt.u32.u64 	%r18, %rd1;
	rem.u32 	%r19, %r18, %r17;
	cvt.u64.u32 	%rd100, %r19;
	bra.uni 	$L__BB2_6;
$L__BB2_5:
	rem.u64 	%rd100, %rd1, %rd99;
$L__BB2_6:
	div.u32 	%r5, %r2, %r52;
	setp.lt.u32 	%p8, %r5, 2;
	mov.pred 	%p17, -1;
	mov.b16 	%rs4, 1;
	mov.u64 	%rd101, %rd1;
	mov.u64 	%rd104, %rd1;
	@%p8 bra 	$L__BB2_16;
$L__BB2_7:
	or.b64  	%rd51, %rd101, %rd99;
	and.b64  	%rd52, %rd51, -4294967296;
	setp.ne.s64 	%p9, %rd52, 0;
	@%p9 bra 	$L__BB2_9;
	cvt.u32.u64 	%r20, %rd99;
	cvt.u32.u64 	%r21, %rd101;
	div.u32 	%r22, %r21, %r20;
	cvt.u64.u32 	%rd101, %r22;
	bra.uni 	$L__BB2_10;
$L__BB2_9:
	div.u64 	%rd101, %rd101, %rd99;
$L__BB2_10:
	or.b64  	%rd53, %rd101, %rd99;
	and.b64  	%rd54, %rd53, -4294967296;
	setp.ne.s64 	%p10, %rd54, 0;
	@%p10 bra 	$L__BB2_12;
	cvt.u32.u64 	%r23, %rd99;
	cvt.u32.u64 	%r24, %rd101;
	rem.u32 	%r25, %r24, %r23;
	cvt.u64.u32 	%rd103, %r25;
	bra.uni 	$L__BB2_13;
$L__BB2_12:
	rem.u64 	%rd103, %rd101, %rd99;
$L__BB2_13:
	setp.eq.s64 	%p11, %rd103, %rd100;
	and.pred  	%p17, %p11, %p17;
	add.s16 	%rs4, %rs4, 1;
	cvt.u32.u16 	%r26, %rs4;
	and.b32  	%r27, %r26, 255;
	setp.gt.u32 	%p12, %r5, %r27;
	@%p12 bra 	$L__BB2_7;
	mov.u64 	%rd104, %rd1;
	@%p17 bra 	$L__BB2_16;
$L__BB2_15:
	add.s32 	%r6, %r52, 1;
	setp.ne.s32 	%p13, %r52, %r3;
	mov.u32 	%r52, %r6;
	mov.u64 	%rd104, %rd18;
	@%p13 bra 	$L__BB2_2;
$L__BB2_16:
	setp.lt.u32 	%p14, %r1, 32;
	shl.b32 	%r28, %r1, 3;
	mov.u32 	%r29, _ZZ16part2_512threadsPKmPmE11sum_storage;
	add.s32 	%r30, %r29, %r28;
	add.s32 	%r7, %r30, 16;
	@%p14 bra 	$L__BB2_18;
	st.shared.u64 	[%r7+-256], %rd104;
$L__BB2_18:
	bar.sync 	0;
	setp.gt.u32 	%p15, %r1, 31;
	@%p15 bra 	$L__BB2_21;
	mov.u32 	%r46, %tid.x;
	shl.b32 	%r47, %r46, 3;
	mov.u32 	%r48, _ZZ16part2_512threadsPKmPmE11sum_storage;
	add.s32 	%r49, %r48, %r47;
	mad.lo.s32 	%r50, %r46, 112, %r49;
	ld.shared.u64 	%rd66, [%r50+16];
	ld.shared.u64 	%rd67, [%r50+24];
	ld.shared.u64 	%rd68, [%r50+32];
	ld.shared.u64 	%rd69, [%r50+40];
	ld.shared.u64 	%rd70, [%r50+48];
	ld.shared.u64 	%rd71, [%r50+56];
	ld.shared.u64 	%rd72, [%r50+64];
	ld.shared.u64 	%rd73, [%r50+72];
	ld.shared.u64 	%rd74, [%r50+80];
	ld.shared.u64 	%rd75, [%r50+88];
	ld.shared.u64 	%rd76, [%r50+96];
	ld.shared.u64 	%rd77, [%r50+104];
	ld.shared.u64 	%rd78, [%r50+112];
	ld.shared.u64 	%rd79, [%r50+120];
	ld.shared.u64 	%rd80, [%r50+128];
	add.s64 	%rd81, %rd66, %rd104;
	add.s64 	%rd82, %rd67, %rd81;
	add.s64 	%rd83, %rd68, %rd82;
	add.s64 	%rd84, %rd69, %rd83;
	add.s64 	%rd85, %rd70, %rd84;
	add.s64 	%rd86, %rd71, %rd85;
	add.s64 	%rd87, %rd72, %rd86;
	add.s64 	%rd88, %rd73, %rd87;
	add.s64 	%rd89, %rd74, %rd88;
	add.s64 	%rd90, %rd75, %rd89;
	add.s64 	%rd91, %rd76, %rd90;
	add.s64 	%rd92, %rd77, %rd91;
	add.s64 	%rd93, %rd78, %rd92;
	add.s64 	%rd94, %rd79, %rd93;
	add.s64 	%rd57, %rd80, %rd94;
	mov.b32 	%r31, 1;
	mov.b32 	%r44, 31;
	mov.b32 	%r45, -1;
	// begin inline asm
	{  .reg .u32 lo;  .reg .u32 hi;  .reg .pred p;  mov.b64 {lo, hi}, %rd57;  shfl.sync.down.b32 lo|p, lo, %r31, %r44, %r45;  shfl.sync.down.b32 hi|p, hi, %r31, %r44, %r45;  mov.b64 %rd56, {lo, hi};  @p add.u64 %rd56, %rd56, %rd57;}
	// end inline asm
	mov.b32 	%r34, 2;
	// begin inline asm
	{  .reg .u32 lo;  .reg .u32 hi;  .reg .pred p;  mov.b64 {lo, hi}, %rd56;  shfl.sync.down.b32 lo|p, lo, %r34, %r44, %r45;  shfl.sync.down.b32 hi|p, hi, %r34, %r44, %r45;  mov.b64 %rd58, {lo, hi};  @p add.u64 %rd58, %rd58, %rd56;}
	// end inline asm
	mov.b32 	%r37, 4;
	// begin inline asm
	{  .reg .u32 lo;  .reg .u32 hi;  .reg .pred p;  mov.b64 {lo, hi}, %rd58;  shfl.sync.down.b32 lo|p, lo, %r37, %r44, %r45;  shfl.sync.down.b32 hi|p, hi, %r37, %r44, %r45;  mov.b64 %rd60, {lo, hi};  @p add.u64 %rd60, %rd60, %rd58;}
	// end inline asm
	mov.b32 	%r40, 8;
	// begin inline asm
	{  .reg .u32 lo;  .reg .u32 hi;  .reg .pred p;  mov.b64 {lo, hi}, %rd60;  shfl.sync.down.b32 lo|p, lo, %r40, %r44, %r45;  shfl.sync.down.b32 hi|p, hi, %r40, %r44, %r45;  mov.b64 %rd62, {lo, hi};  @p add.u64 %rd62, %rd62, %rd60;}
	// end inline asm
	mov.b32 	%r43, 16;
	// begin inline asm
	{  .reg .u32 lo;  .reg .u32 hi;  .reg .pred p;  mov.b64 {lo, hi}, %rd62;  shfl.sync.down.b32 lo|p, lo, %r43, %r44, %r45;  shfl.sync.down.b32 hi|p, hi, %r43, %r44, %r45;  mov.b64 %rd64, {lo, hi};  @p add.u64 %rd64, %rd64, %rd62;}
	// end inline asm
	setp.ne.s32 	%p16, %r46, 0;
	@%p16 bra 	$L__BB2_21;
	ld.param.u64 	%rd98, [_Z16part2_512threadsPKmPm_param_1];
	mov.u32 	%r51, %ctaid.x;
	cvta.to.global.u64 	%rd95, %rd98;
	mul.wide.u32 	%rd96, %r51, 8;
	add.s64 	%rd97, %rd95, %rd96;
	st.global.u64 	[%rd97], %rd64;
$L__BB2_21:
	ret;

}
	// .globl	_ZN3cub18CUB_300001_SM_10006detail11EmptyKernelIvEEvv
.visible .entry _ZN3cub18CUB_300001_SM_10006detail11EmptyKernelIvEEvv()
{


	ret;

}


// ===== COMPILED SASS (sm_100) =====

	.target	sm_100

	.elftype	@"ET_EXEC"


//--------------------- .note.nv.tkinfo           --------------------------
	.section	.note.nv.tkinfo,"",@"SHT_NOTE"
	.sectionflags	@"SHF_NOTE_NV_TKINFO"
	.tkinfo
        /*0018*/ 	.word	0x00000002
        /*0030*/ 	.string	""
        /*0030*/ 	.string	"ptxas"
        /*0030*/ 	.string	"Cuda compilation tools, release 13.0, V13.0.88"
        /*0030*/ 	.string	"Build cuda_13.0.r13.0/compiler.36424714_0"
        /*0030*/ 	.string	"-arch sm_100 -m 64 "



//--------------------- .note.nv.cuinfo           --------------------------
	.section	.note.nv.cuinfo,"",@"SHT_NOTE"
	.sectionflags	@"SHF_NOTE_NV_CUINFO"
        /*0018*/ 	.short	0x0002
        /*001a*/ 	.short	0x0064
        /*001c*/ 	.short	0x0082
	.zero		2


//--------------------- .nv.info                  --------------------------
	.section	.nv.info,"",@"SHT_CUDA_INFO"
	.align	4


	//----- nvinfo : EIATTR_REGCOUNT
	.align		4
        /*0000*/ 	.byte	0x04, 0x2f
        /*0002*/ 	.short	(.L_42 - .L_41)
	.align		4
.L_41:
        /*0004*/ 	.word	index@(_Z16part1_512threadsPKmPm)
        /*0008*/ 	.word	0x0000001e


	//----- nvinfo : EIATTR_FRAME_SIZE
	.align		4
.L_42:
        /*000c*/ 	.byte	0x04, 0x11
        /*000e*/ 	.short	(.L_44 - .L_43)
	.align		4
.L_43:
        /*0010*/ 	.word	index@($__internal_3_$__cuda_sm20_div_u64)
        /*0014*/ 	.word	0x000000a0


	//----- nvinfo : EIATTR_FRAME_SIZE
	.align		4
.L_44:
        /*0018*/ 	.byte	0x04, 0x11
        /*001a*/ 	.short	(.L_46 - .L_45)
	.align		4
.L_45:
        /*001c*/ 	.word	index@(_Z16part1_512threadsPKmPm)
        /*0020*/ 	.word	0x000000a0


	//----- nvinfo : EIATTR_REGCOUNT
	.align		4
.L_46:
        /*0024*/ 	.byte	0x04, 0x2f
        /*0026*/ 	.short	(.L_48 - .L_47)
	.align		4
.L_47:
        /*0028*/ 	.word	index@(_Z17part1_1024threadsPKmPm)
        /*002c*/ 	.word	0x0000001e


	//----- nvinfo : EIATTR_FRAME_SIZE
	.align		4
.L_48:
        /*0030*/ 	.byte	0x04, 0x11
        /*0032*/ 	.short	(.L_50 - .L_49)
	.align		4
.L_49:
        /*0034*/ 	.word	index@($__internal_2_$__cuda_sm20_div_u64)
        /*0038*/ 	.word	0x000000a0


	//----- nvinfo : EIATTR_FRAME_SIZE
	.align		4
.L_50:
        /*003c*/ 	.byte	0x04, 0x11
        /*003e*/ 	.short	(.L_52 - .L_51)
	.align		4
.L_51:
        /*0040*/ 	.word	index@(_Z17part1_1024threadsPKmPm)
        /*0044*/ 	.word	0x000000a0


	//----- nvinfo : EIATTR_REGCOUNT
	.align		4
.L_52:
        /*0048*/ 	.byte	0x04, 0x2f
        /*004a*/ 	.short	(.L_54 - .L_53)
	.align		4
.L_53:
        /*004c*/ 	.word	index@(_Z16part2_512threadsPKmPm)
        /*0050*/ 	.word	0x0000001e


	//----- nvinfo : EIATTR_FRAME_SIZE
	.align		4
.L_54:
        /*0054*/ 	.byte	0x04, 0x11
        /*0056*/ 	.short	(.L_56 - .L_55)
	.align		4
.L_55:
        /*0058*/ 	.word	index@($__internal_1_$__cuda_sm20_rem_u64)
        /*005c*/ 	.word	0x000000a0


	//----- nvinfo : EIATTR_FRAME_SIZE
	.align		4
.L_56:
        /*0060*/ 	.byte	0x04, 0x11
        /*0062*/ 	.short	(.L_58 - .L_57)
	.align		4
.L_57:
        /*0064*/ 	.word	index@($__internal_0_$__cuda_sm20_div_u64)
        /*0068*/ 	.word	0x000000a0


	//----- nvinfo : EIATTR_FRAME_SIZE
	.align		4
.L_58:
        /*006c*/ 	.byte	0x04, 0x11
        /*006e*/ 	.short	(.L_60 - .L_59)
	.align		4
.L_59:
        /*0070*/ 	.word	index@(_Z16part2_512threadsPKmPm)
        /*0074*/ 	.word	0x000000a0


	//----- nvinfo : EIATTR_REGCOUNT
	.align		4
.L_60:
        /*0078*/ 	.byte	0x04, 0x2f
        /*007a*/ 	.short	(.L_62 - .L_61)
	.align		4
.L_61:
        /*007c*/ 	.word	index@(_ZN3cub18CUB_300001_SM_10006detail11EmptyKernelIvEEvv)
        /*0080*/ 	.word	0x00000004


	//----- nvinfo : EIATTR_FRAME_SIZE
	.align		4
.L_62:
        /*0084*/ 	.byte	0x04, 0x11
        /*0086*/ 	.short	(.L_64 - .L_63)
	.align		4
.L_63:
        /*0088*/ 	.word	index@(_ZN3cub18CUB_300001_SM_10006detail11EmptyKernelIvEEvv)
        /*008c*/ 	.word	0x00000000


	//----- nvinfo : EIATTR_MIN_STACK_SIZE
	.align		4
.L_64:
        /*0090*/ 	.byte	0x04, 0x12
        /*0092*/ 	.short	(.L_66 - .L_65)
	.align		4
.L_65:
        /*0094*/ 	.word	index@(_ZN3cub18CUB_300001_SM_10006detail11EmptyKernelIvEEvv)
        /*0098*/ 	.word	0x00000000


	//----- nvinfo : EIATTR_MIN_STACK_SIZE
	.align		4
.L_66:
        /*009c*/ 	.byte	0x04, 0x12
        /*009e*/ 	.short	(.L_68 - .L_67)
	.align		4
.L_67:
        /*00a0*/ 	.word	index@(_Z16part2_512threadsPKmPm)
        /*00a4*/ 	.word	0x000000a0


	//----- nvinfo : EIATTR_MIN_STACK_SIZE
	.align		4
.L_68:
        /*00a8*/ 	.byte	0x04, 0x12
        /*00aa*/ 	.short	(.L_70 - .L_69)
	.align		4
.L_69:
        /*00ac*/ 	.word	index@(_Z17part1_1024threadsPKmPm)
        /*00b0*/ 	.word	0x000000a0


	//----- nvinfo : EIATTR_MIN_STACK_SIZE
	.align		4
.L_70:
        /*00b4*/ 	.byte	0x04, 0x12
        /*00b6*/ 	.short	(.L_72 - .L_71)
	.align		4
.L_71:
        /*00b8*/ 	.word	index@(_Z16part1_512threadsPKmPm)
        /*00bc*/ 	.word	0x000000a0
.L_72:


//--------------------- .nv.compat                --------------------------
	.section	.nv.compat,"",@"SHT_CUDA_COMPAT_INFO"
	.align	4
        /*0000*/ 	.byte	0x02, 0x09, 0x00, 0x00, 0x02, 0x02, 0x01, 0x00, 0x02, 0x05, 0x05, 0x00, 0x03, 0x07, 0x01, 0x01
        /*0010*/ 	.byte	0x02, 0x03, 0x00, 0x00, 0x02, 0x06, 0x01, 0x00, 0x04, 0x0b, 0x08, 0x00, 0x09, 0x00, 0x00, 0x00
        /*0020*/ 	.byte	0x00, 0x00, 0x00, 0x00


//--------------------- .nv.info._ZN3cub18CUB_300001_SM_10006detail11EmptyKernelIvEEvv --------------------------
	.section	.nv.info._ZN3cub18CUB_300001_SM_10006detail11EmptyKernelIvEEvv,"",@"SHT_CUDA_INFO"
	.sectionflags	@""
	.align	4


	//----- nvinfo : EIATTR_CUDA_API_VERSION
	.align		4
        /*0000*/ 	.byte	0x04, 0x37
        /*0002*/ 	.short	(.L_74 - .L_73)
.L_73:
        /*0004*/ 	.word	0x00000082


	//----- nvinfo : EIATTR_SPARSE_MMA_MASK
	.align		4
.L_74:
        /*0008*/ 	.byte	0x03, 0x50
        /*000a*/ 	.short	0x0000


	//----- nvinfo : EIATTR_MAXREG_COUNT
	.align		4
        /*000c*/ 	.byte	0x03, 0x1b
        /*000e*/ 	.short	0x00ff


	//----- nvinfo : EIATTR_MERCURY_ISA_VERSION
	.align		4
        /*0010*/ 	.byte	0x03, 0x5f
        /*0012*/ 	.short	0x0101


	//----- nvinfo : EIATTR_VRC_CTA_INIT_COUNT
	.align		4
        /*0014*/ 	.byte	0x02, 0x4a
	.zero		1
	.zero		1


	//----- nvinfo : EIATTR_EXIT_INSTR_OFFSETS
	.align		4
        /*0018*/ 	.byte	0x04, 0x1c
        /*001a*/ 	.short	(.L_76 - .L_75)


	//   ....[0]....
.L_75:
        /*001c*/ 	.word	0x00000010


	//----- nvinfo : EIATTR_SW_WAR
	.align		4
.L_76:
        /*0020*/ 	.byte	0x04, 0x36
        /*0022*/ 	.short	(.L_78 - .L_77)
.L_77:
        /*0024*/ 	.word	0x00000008
.L_78:


//--------------------- .nv.info._Z16part2_512threadsPKmPm --------------------------
	.section	.nv.info._Z16part2_512threadsPKmPm,"",@"SHT_CUDA_INFO"
	.sectionflags	@""
	.align	4


	//----- nvinfo : EIATTR_CUDA_API_VERSION
	.align		4
        /*0000*/ 	.byte	0x04, 0x37
        /*0002*/ 	.short	(.L_80 - .L_79)
.L_79:
        /*0004*/ 	.word	0x00000082


	//----- nvinfo : EIATTR_KPARAM_INFO
	.align		4
.L_80:
        /*0008*/ 	.byte	0x04, 0x17
        /*000a*/ 	.short	(.L_82 - .L_81)
.L_81:
        /*000c*/ 	.word	0x00000000
        /*0010*/ 	.short	0x0001
        /*0012*/ 	.short	0x0008
        /*0014*/ 	.byte	0x00, 0xf5, 0x21, 0x00


	//----- nvinfo : EIATTR_KPARAM_INFO
	.align		4
.L_82:
        /*0018*/ 	.byte	0x04, 0x17
        /*001a*/ 	.short	(.L_84 - .L_83)
.L_83:
        /*001c*/ 	.word	0x00000000
        /*0020*/ 	.short	0x0000
        /*0022*/ 	.short	0x0000
        /*0024*/ 	.byte	0x00, 0xf5, 0x21, 0x00


	//----- nvinfo : EIATTR_SPARSE_MMA_MASK
	.align		4
.L_84:
        /*0028*/ 	.byte	0x03, 0x50
        /*002a*/ 	.short	0x0000


	//----- nvinfo : EIATTR_MAXREG_COUNT
	.align		4
        /*002c*/ 	.byte	0x03, 0x1b
        /*002e*/ 	.short	0x00ff


	//----- nvinfo : EIATTR_NUM_BARRIERS
	.align		4
        /*0030*/ 	.byte	0x02, 0x4c
        /*0032*/ 	.byte	0x01
	.zero		1


	//----- nvinfo : EIATTR_MERCURY_ISA_VERSION
	.align		4
        /*0034*/ 	.byte	0x03, 0x5f
        /*0036*/ 	.short	0x0101


	//----- nvinfo : EIATTR_COOP_GROUP_MASK_REGIDS
	.align		4
        /*0038*/ 	.byte	0x04, 0x29
        /*003a*/ 	.short	(.L_86 - .L_85)


	//   ....[0]....
.L_85:
        /*003c*/ 	.word	0xffffffff


	//   ....[1]....
        /*0040*/ 	.word	0xffffffff


	//   ....[2]....
        /*0044*/ 	.word	0xffffffff


	//   ....[3]....
        /*0048*/ 	.word	0xffffffff


	//   ....[4]....
        /*004c*/ 	.word	0xffffffff


	//   ....[5]....
        /*0050*/ 	.word	0xffffffff


	//   ....[6]....
        /*0054*/ 	.word	0xffffffff


	//   ....[7]....
        /*0058*/ 	.word	0xffffffff


	//   ....[8]....
        /*005c*/ 	.word	0xffffffff


	//   ....[9]....
        /*0060*/ 	.word	0xffffffff


	//----- nvinfo : EIATTR_COOP_GROUP_INSTR_OFFSETS
	.align		4
.L_86:
        /*0064*/ 	.byte	0x04, 0x28
        /*0066*/ 	.short	(.L_88 - .L_87)


	//   ....[0]....
.L_87:
        /*0068*/ 	.word	0x00001270


	//   ....[1]....
        /*006c*/ 	.word	0x00001280


	//   ....[2]....
        /*0070*/ 	.word	0x000012d0


	//   ....[3]....
        /*0074*/ 	.word	0x000012e0


	//   ....[4]....
        /*0078*/ 	.word	0x00001320


	//   ....[5]....
        /*007c*/ 	.word	0x00001340


	//   ....[6]....
        /*0080*/ 	.word	0x00001380


	//   ....[7]....
        /*0084*/ 	.word	0x000013a0


	//   ....[8]....
        /*0088*/ 	.word	0x00001400


	//   ....[9]....
        /*008c*/ 	.word	0x00001410


	//----- nvinfo : EIATTR_VRC_CTA_INIT_COUNT
	.align		4
.L_88:
        /*0090*/ 	.byte	0x02, 0x4a
	.zero		1
	.zero		1


	//----- nvinfo : EIATTR_EXIT_INSTR_OFFSETS
	.align		4
        /*0094*/ 	.byte	0x04, 0x1c
        /*0096*/ 	.short	(.L_90 - .L_89)


	//   ....[0]....
.L_89:
        /*0098*/ 	.word	0x00001040


	//   ....[1]....
        /*009c*/ 	.word	0x00001420


	//   ....[2]....
        /*00a0*/ 	.word	0x000014b0


	//----- nvinfo : EIATTR_CRS_STACK_SIZE
	.align		4
.L_90:
        /*00a4*/ 	.byte	0x04, 0x1e
        /*00a6*/ 	.short	(.L_92 - .L_91)
.L_91:
        /*00a8*/ 	.word	0x00000000


	//----- nvinfo : EIATTR_CBANK_PARAM_SIZE
	.align		4
.L_92:
        /*00ac*/ 	.byte	0x03, 0x19
        /*00ae*/ 	.short	0x0010


	//----- nvinfo : EIATTR_PARAM_CBANK
	.align		4
        /*00b0*/ 	.byte	0x04, 0x0a
        /*00b2*/ 	.short	(.L_94 - .L_93)
	.align		4
.L_93:
        /*00b4*/ 	.word	index@(.nv.constant0._Z16part2_512threadsPKmPm)
        /*00b8*/ 	.short	0x0380
        /*00ba*/ 	.short	0x0010


	//----- nvinfo : EIATTR_SW_WAR
	.align		4
.L_94:
        /*00bc*/ 	.byte	0x04, 0x36
        /*00be*/ 	.short	(.L_96 - .L_95)
.L_95:
        /*00c0*/ 	.word	0x00000008
.L_96:


//--------------------- .nv.info._Z17part1_1024threadsPKmPm --------------------------
	.section	.nv.info._Z17part1_1024threadsPKmPm,"",@"SHT_CUDA_INFO"
	.sectionflags	@""
	.align	4


	//----- nvinfo : EIATTR_CUDA_API_VERSION
	.align		4
        /*0000*/ 	.byte	0x04, 0x37
        /*0002*/ 	.short	(.L_98 - .L_97)
.L_97:
        /*0004*/ 	.word	0x00000082


	//----- nvinfo : EIATTR_KPARAM_INFO
	.align		4
.L_98:
        /*0008*/ 	.byte	0x04, 0x17
        /*000a*/ 	.short	(.L_100 - .L_99)
.L_99:
        /*000c*/ 	.word	0x00000000
        /*0010*/ 	.short	0x0001
        /*0012*/ 	.short	0x0008
        /*0014*/ 	.byte	0x00, 0xf5, 0x21, 0x00


	//----- nvinfo : EIATTR_KPARAM_INFO
	.align		4
.L_100:
        /*0018*/ 	.byte	0x04, 0x17
        /*001a*/ 	.short	(.L_102 - .L_101)
.L_101:
        /*001c*/ 	.word	0x00000000
        /*0020*/ 	.short	0x0000
        /*0022*/ 	.short	0x0000
        /*0024*/ 	.byte	0x00, 0xf5, 0x21, 0x00


	//----- nvinfo : EIATTR_SPARSE_MMA_MASK
	.align		4
.L_102:
        /*0028*/ 	.byte	0x03, 0x50
        /*002a*/ 	.short	0x0000


	//----- nvinfo : EIATTR_MAXREG_COUNT
	.align		4
        /*002c*/ 	.byte	0x03, 0x1b
        /*002e*/ 	.short	0x00ff


	//----- nvinfo : EIATTR_NUM_BARRIERS
	.align		4
        /*0030*/ 	.byte	0x02, 0x4c
        /*0032*/ 	.byte	0x01
	.zero		1


	//----- nvinfo : EIATTR_MERCURY_ISA_VERSION
	.align		4
        /*0034*/ 	.byte	0x03, 0x5f
        /*0036*/ 	.short	0x0101


	//----- nvinfo : EIATTR_COOP_GROUP_MASK_REGIDS
	.align		4
        /*0038*/ 	.byte	0x04, 0x29
        /*003a*/ 	.short	(.L_104 - .L_103)


	//   ....[0]....
.L_103:
        /*003c*/ 	.word	0xffffffff


	//   ....[1]....
        /*0040*/ 	.word	0xffffffff


	//   ....[2]....
        /*0044*/ 	.word	0xffffffff


	//   ....[3]....
        /*0048*/ 	.word	0xffffffff


	//   ....[4]....
        /*004c*/ 	.word	0xffffffff


	//   ....[5]....
        /*0050*/ 	.word	0xffffffff


	//   ....[6]....
        /*0054*/ 	.word	0xffffffff


	//   ....[7]....
        /*0058*/ 	.word	0xffffffff


	//   ....[8]....
        /*005c*/ 	.word	0xffffffff


	//   ....[9]....
        /*0060*/ 	.word	0xffffffff


	//----- nvinfo : EIATTR_COOP_GROUP_INSTR_OFFSETS
	.align		4
.L_104:
        /*0064*/ 	.byte	0x04, 0x28
        /*0066*/ 	.short	(.L_106 - .L_105)


	//   ....[0]....
.L_105:
        /*0068*/ 	.word	0x00000d00


	//   ....[1]....
        /*006c*/ 	.word	0x00000d10


	//   ....[2]....
        /*0070*/ 	.word	0x00000d60


	//   ....[3]....
        /*0074*/ 	.word	0x00000d70


	//   ....[4]....
        /*0078*/ 	.word	0x00000db0


	//   ....[5]....
        /*007c*/ 	.word	0x00000dd0


	//   ....[6]....
        /*0080*/ 	.word	0x00000e10


	//   ....[7]....
        /*0084*/ 	.word	0x00000e30


	//   ....[8]....
        /*0088*/ 	.word	0x00000e90


	//   ....[9]....
        /*008c*/ 	.word	0x00000ea0


	//----- nvinfo : EIATTR_VRC_CTA_INIT_COUNT
	.align		4
.L_106:
        /*0090*/ 	.byte	0x02, 0x4a
	.zero		1
	.zero		1


	//----- nvinfo : EIATTR_EXIT_INSTR_OFFSETS
	.align		4
        /*0094*/ 	.byte	0x04, 0x1c
        /*0096*/ 	.short	(.L_108 - .L_107)


	//   ....[0]....
.L_107:
        /*0098*/ 	.word	0x000008d0


	//   ....[1]....
        /*009c*/ 	.word	0x00000eb0


	//   ....[2]....
        /*00a0*/ 	.word	0x00000f40


	//----- nvinfo : EIATTR_CRS_STACK_SIZE
	.align		4
.L_108:
        /*00a4*/ 	.byte	0x04, 0x1e
        /*00a6*/ 	.short	(.L_110 - .L_109)
.L_109:
        /*00a8*/ 	.word	0x00000000


	//----- nvinfo : EIATTR_CBANK_PARAM_SIZE
	.align		4
.L_110:
        /*00ac*/ 	.byte	0x03, 0x19
        /*00ae*/ 	.short	0x0010


	//----- nvinfo : EIATTR_PARAM_CBANK
	.align		4
        /*00b0*/ 	.byte	0x04, 0x0a
        /*00b2*/ 	.short	(.L_112 - .L_111)
	.align		4
.L_111:
        /*00b4*/ 	.word	index@(.nv.constant0._Z17part1_1024threadsPKmPm)
        /*00b8*/ 	.short	0x0380
        /*00ba*/ 	.short	0x0010


	//----- nvinfo : EIATTR_SW_WAR
	.align		4
.L_112:
        /*00bc*/ 	.byte	0x04, 0x36
        /*00be*/ 	.short	(.L_114 - .L_113)
.L_113:
        /*00c0*/ 	.word	0x00000008
.L_114:


//--------------------- .nv.info._Z16part1_512threadsPKmPm --------------------------
	.section	.nv.info._Z16part1_512threadsPKmPm,"",@"SHT_CUDA_INFO"
	.sectionflags	@""
	.align	4


	//----- nvinfo : EIATTR_CUDA_API_VERSION
	.align		4
        /*0000*/ 	.byte	0x04, 0x37
        /*0002*/ 	.short	(.L_116 - .L_115)
.L_115:
        /*0004*/ 	.word	0x00000082


	//----- nvinfo : EIATTR_KPARAM_INFO
	.align		4
.L_116:
        /*0008*/ 	.byte	0x04, 0x17
        /*000a*/ 	.short	(.L_118 - .L_117)
.L_117:
        /*000c*/ 	.word	0x00000000
        /*0010*/ 	.short	0x0001
        /*0012*/ 	.short	0x0008
        /*0014*/ 	.byte	0x00, 0xf5, 0x21, 0x00


	//----- nvinfo : EIATTR_KPARAM_INFO
	.align		4
.L_118:
        /*0018*/ 	.byte	0x04, 0x17
        /*001a*/ 	.short	(.L_120 - .L_119)
.L_119:
        /*001c*/ 	.word	0x00000000
        /*0020*/ 	.short	0x0000
        /*0022*/ 	.short	0x0000
        /*0024*/ 	.byte	0x00, 0xf5, 0x21, 0x00


	//----- nvinfo : EIATTR_SPARSE_MMA_MASK
	.align		4
.L_120:
        /*0028*/ 	.byte	0x03, 0x50
        /*002a*/ 	.short	0x0000


	//----- nvinfo : EIATTR_MAXREG_COUNT
	.align		4
        /*002c*/ 	.byte	0x03, 0x1b
        /*002e*/ 	.short	0x00ff


	//----- nvinfo : EIATTR_NUM_BARRIERS
	.align		4
        /*0030*/ 	.byte	0x02, 0x4c
        /*0032*/ 	.byte	0x01
	.zero		1


	//----- nvinfo : EIATTR_MERCURY_ISA_VERSION
	.align		4
        /*0034*/ 	.byte	0x03, 0x5f
        /*0036*/ 	.short	0x0101


	//----- nvinfo : EIATTR_COOP_GROUP_MASK_REGIDS
	.align		4
        /*0038*/ 	.byte	0x04, 0x29
        /*003a*/ 	.short	(.L_122 - .L_121)


	//   ....[0]....
.L_121:
        /*003c*/ 	.word	0xffffffff


	//   ....[1]....
        /*0040*/ 	.word	0xffffffff


	//   ....[2]....
        /*0044*/ 	.word	0xffffffff


	//   ....[3]....
        /*0048*/ 	.word	0xffffffff


	//   ....[4]....
        /*004c*/ 	.word	0xffffffff


	//   ....[5]....
        /*0050*/ 	.word	0xffffffff


	//   ....[6]....
        /*0054*/ 	.word	0xffffffff


	//   ....[7]....
        /*0058*/ 	.word	0xffffffff


	//   ....[8]....
        /*005c*/ 	.word	0xffffffff


	//   ....[9]....
        /*0060*/ 	.word	0xffffffff


	//----- nvinfo : EIATTR_COOP_GROUP_INSTR_OFFSETS
	.align		4
.L_122:
        /*0064*/ 	.byte	0x04, 0x28
        /*0066*/ 	.short	(.L_124 - .L_123)


	//   ....[0]....
.L_123:
        /*0068*/ 	.word	0x00000b00


	//   ....[1]....
        /*006c*/ 	.word	0x00000b10


	//   ....[2]....
        /*0070*/ 	.word	0x00000b50


	//   ....[3]....
        /*0074*/ 	.word	0x00000b70


	//   ....[4]....
        /*0078*/ 	.word	0x00000bb0


	//   ....[5]....
        /*007c*/ 	.word	0x00000bd0


	//   ....[6]....
        /*0080*/ 	.word	0x00000c20


	//   ....[7]....
        /*0084*/ 	.word	0x00000c30


	//   ....[8]....
        /*0088*/ 	.word	0x00000c90


	//   ....[9]....
        /*008c*/ 	.word	0x00000ca0


	//----- nvinfo : EIATTR_VRC_CTA_INIT_COUNT
	.align		4
.L_124:
        /*0090*/ 	.byte	0x02, 0x4a
	.zero		1
	.zero		1


	//----- nvinfo : EIATTR_EXIT_INSTR_OFFSETS
	.align		4
        /*0094*/ 	.byte	0x04, 0x1c
        /*0096*/ 	.short	(.L_126 - .L_125)


	//   ....[0]....
.L_125:
        /*0098*/ 	.word	0x000008d0


	//   ....[1]....
        /*009c*/ 	.word	0x00000cb0


	//   ....[2]....
        /*00a0*/ 	.word	0x00000d40


	//----- nvinfo : EIATTR_CRS_STACK_SIZE
	.align		4
.L_126:
        /*00a4*/ 	.byte	0x04, 0x1e
        /*00a6*/ 	.short	(.L_128 - .L_127)
.L_127:
        /*00a8*/ 	.word	0x00000000


	//----- nvinfo : EIATTR_CBANK_PARAM_SIZE
	.align		4
.L_128:
        /*00ac*/ 	.byte	0x03, 0x19
        /*00ae*/ 	.short	0x0010


	//----- nvinfo : EIATTR_PARAM_CBANK
	.align		4
        /*00b0*/ 	.byte	0x04, 0x0a
        /*00b2*/ 	.short	(.L_130 - .L_129)
	.align		4
.L_129:
        /*00b4*/ 	.word	index@(.nv.constant0._Z16part1_512threadsPKmPm)
        /*00b8*/ 	.short	0x0380
        /*00ba*/ 	.short	0x0010


	//----- nvinfo : EIATTR_SW_WAR
	.align		4
.L_130:
        /*00bc*/ 	.byte	0x04, 0x36
        /*00be*/ 	.short	(.L_132 - .L_131)
.L_131:
        /*00c0*/ 	.word	0x00000008
.L_132:


//--------------------- .nv.callgraph             --------------------------
	.section	.nv.callgraph,"",@"SHT_CUDA_CALLGRAPH"
	.align	4
	.sectionentsize	8
	.align		4
        /*0000*/ 	.word	0x00000000
	.align		4
        /*0004*/ 	.word	0xffffffff
	.align		4
        /*0008*/ 	.word	0x00000000
	.align		4
        /*000c*/ 	.word	0xfffffffe
	.align		4
        /*0010*/ 	.word	0x00000000
	.align		4
        /*0014*/ 	.word	0xfffffffd
	.align		4
        /*0018*/ 	.word	0x00000000
	.align		4
        /*001c*/ 	.word	0xfffffffc


//--------------------- .nv.constant3             --------------------------
	.section	.nv.constant3,"a",@progbits
	.align	8
.nv.constant3:
	.type		_ZZ11part1_innerPmE10div_lookup,@object
	.size		_ZZ11part1_innerPmE10div_lookup,(.L_0 - _ZZ11part1_innerPmE10div_lookup)
_ZZ11part1_innerPmE10div_lookup:
        /*0000*/ 	.byte	0x01, 0x00, 0x00, 0x00, 0x00, 0x00, 0x00, 0x00, 0x0a, 0x00, 0x00, 0x00, 0x00, 0x00, 0x00, 0x00
        /*0010*/ 	.byte	0x64, 0x00, 0x00, 0x00, 0x00, 0x00, 0x00, 0x00, 0xe8, 0x03, 0x00, 0x00, 0x00, 0x00, 0x00, 0x00
        /*0020*/ 	.byte	0x10, 0x27, 0x00, 0x00, 0x00, 0x00, 0x00, 0x00, 0xa0, 0x86, 0x01, 0x00, 0x00, 0x00, 0x00, 0x00
        /*0030*/ 	.byte	0x40, 0x42, 0x0f, 0x00, 0x00, 0x00, 0x00, 0x00, 0x80, 0x96, 0x98, 0x00, 0x00, 0x00, 0x00, 0x00
        /*0040*/ 	.byte	0x00, 0xe1, 0xf5, 0x05, 0x00, 0x00, 0x00, 0x00, 0x00, 0xca, 0x9a, 0x3b, 0x00, 0x00, 0x00, 0x00
.L_0:


//--------------------- .nv.constant4             --------------------------
	.section	.nv.constant4,"a",@progbits
	.align	8
	.align		8
.nv.constant4:
        /*0000*/ 	.dword	_ZN34_INTERNAL_032a47c1_4_k_cu_075161144cuda3std3__45__cpo5beginE
	.align		8
        /*0008*/ 	.dword	_ZN34_INTERNAL_032a47c1_4_k_cu_075161144cuda3std3__45__cpo3endE
	.align		8
        /*0010*/ 	.dword	_ZN34_INTERNAL_032a47c1_4_k_cu_075161144cuda3std3__45__cpo6cbeginE
	.align		8
        /*0018*/ 	.dword	_ZN34_INTERNAL_032a47c1_4_k_cu_075161144cuda3std3__45__cpo4cendE
	.align		8
        /*0020*/ 	.dword	_ZN34_INTERNAL_032a47c1_4_k_cu_075161144cuda3std3__45__cpo6rbeginE
	.align		8
        /*0028*/ 	.dword	_ZN34_INTERNAL_032a47c1_4_k_cu_075161144cuda3std3__45__cpo4rendE
	.align		8
        /*0030*/ 	.dword	_ZN34_INTERNAL_032a47c1_4_k_cu_075161144cuda3std3__45__cpo7crbeginE
	.align		8
        /*0038*/ 	.dword	_ZN34_INTERNAL_032a47c1_4_k_cu_075161144cuda3std3__45__cpo5crendE
	.align		8
        /*0040*/ 	.dword	_ZN34_INTERNAL_032a47c1_4_k_cu_075161144cuda3std3__436_GLOBAL__N__032a47c1_4_k_cu_075161146ignoreE
	.align		8
        /*0048*/ 	.dword	_ZN34_INTERNAL_032a47c1_4_k_cu_075161144cuda3std3__419piecewise_constructE
	.align		8
        /*0050*/ 	.dword	_ZN34_INTERNAL_032a47c1_4_k_cu_075161144cuda3std3__48in_placeE
	.align		8
        /*0058*/ 	.dword	_ZN34_INTERNAL_032a47c1_4_k_cu_075161144cuda3std3__420unreachable_sentinelE
	.align		8
        /*0060*/ 	.dword	_ZN34_INTERNAL_032a47c1_4_k_cu_075161144cuda3std3__47nulloptE
	.align		8
        /*0068*/ 	.dword	_ZN34_INTERNAL_032a47c1_4_k_cu_075161144cuda3std3__48unexpectE
	.align		8
        /*0070*/ 	.dword	_ZN34_INTERNAL_032a47c1_4_k_cu_075161144cuda3std6ranges3__45__cpo4swapE
	.align		8
        /*0078*/ 	.dword	_ZN34_INTERNAL_032a47c1_4_k_cu_075161144cuda3std6ranges3__45__cpo9iter_moveE
	.align		8
        /*0080*/ 	.dword	_ZN34_INTERNAL_032a47c1_4_k_cu_075161144cuda3std6ranges3__45__cpo5beginE
	.align		8
        /*0088*/ 	.dword	_ZN34_INTERNAL_032a47c1_4_k_cu_075161144cuda3std6ranges3__45__cpo3endE
	.align		8
        /*0090*/ 	.dword	_ZN34_INTERNAL_032a47c1_4_k_cu_075161144cuda3std6ranges3__45__cpo6cbeginE
	.align		8
        /*0098*/ 	.dword	_ZN34_INTERNAL_032a47c1_4_k_cu_075161144cuda3std6ranges3__45__cpo4cendE
	.align		8
        /*00a0*/ 	.dword	_ZN34_INTERNAL_032a47c1_4_k_cu_075161144cuda3std6ranges3__45__cpo7advanceE
	.align		8
        /*00a8*/ 	.dword	_ZN34_INTERNAL_032a47c1_4_k_cu_075161144cuda3std6ranges3__45__cpo9iter_swapE
	.align		8
        /*00b0*/ 	.dword	_ZN34_INTERNAL_032a47c1_4_k_cu_075161144cuda3std6ranges3__45__cpo4nextE
	.align		8
        /*00b8*/ 	.dword	_ZN34_INTERNAL_032a47c1_4_k_cu_075161144cuda3std6ranges3__45__cpo4prevE
	.align		8
        /*00c0*/ 	.dword	_ZN34_INTERNAL_032a47c1_4_k_cu_075161144cuda3std6ranges3__45__cpo4dataE
	.align		8
        /*00c8*/ 	.dword	_ZN34_INTERNAL_032a47c1_4_k_cu_075161144cuda3std6ranges3__45__cpo5cdataE
	.align		8
        /*00d0*/ 	.dword	_ZN34_INTERNAL_032a47c1_4_k_cu_075161144cuda3std6ranges3__45__cpo4sizeE
	.align		8
        /*00d8*/ 	.dword	_ZN34_INTERNAL_032a47c1_4_k_cu_075161144cuda3std6ranges3__45__cpo5ssizeE
	.align		8
        /*00e0*/ 	.dword	_ZN34_INTERNAL_032a47c1_4_k_cu_075161144cuda3std6ranges3__45__cpo8distanceE
	.align		8
        /*00e8*/ 	.dword	_ZN34_INTERNAL_032a47c1_4_k_cu_075161146thrust24THRUST_300001_SM_1000_NS6system6detail10sequential3seqE
	.align		8
        /*00f0*/ 	.dword	_ZN34_INTERNAL_032a47c1_4_k_cu_075161146thrust24THRUST_300001_SM_1000_NS12placeholders2_1E
	.align		8
        /*00f8*/ 	.dword	_ZN34_INTERNAL_032a47c1_4_k_cu_075161146thrust24THRUST_300001_SM_1000_NS12placeholders2_2E
	.align		8
        /*0100*/ 	.dword	_ZN34_INTERNAL_032a47c1_4_k_cu_075161146thrust24THRUST_300001_SM_1000_NS12placeholders2_3E
	.align		8
        /*0108*/ 	.dword	_ZN34_INTERNAL_032a47c1_4_k_cu_075161146thrust24THRUST_300001_SM_1000_NS12placeholders2_4E
	.align		8
        /*0110*/ 	.dword	_ZN34_INTERNAL_032a47c1_4_k_cu_075161146thrust24THRUST_300001_SM_1000_NS12placeholders2_5E
	.align		8
        /*0118*/ 	.dword	_ZN34_INTERNAL_032a47c1_4_k_cu_075161146thrust24THRUST_300001_SM_1000_NS12placeholders2_6E
	.align		8
        /*0120*/ 	.dword	_ZN34_INTERNAL_032a47c1_4_k_cu_075161146thrust24THRUST_300001_SM_1000_NS12placeholders2_7E
	.align		8
        /*0128*/ 	.dword	_ZN34_INTERNAL_032a47c1_4_k_cu_075161146thrust24THRUST_300001_SM_1000_NS12placeholders2_8E
	.align		8
        /*0130*/ 	.dword	_ZN34_INTERNAL_032a47c1_4_k_cu_075161146thrust24THRUST_300001_SM_1000_NS12placeholders2_9E
	.align		8
        /*0138*/ 	.dword	_ZN34_INTERNAL_032a47c1_4_k_cu_075161146thrust24THRUST_300001_SM_1000_NS12placeholders3_10E


//--------------------- .text._ZN3cub18CUB_300001_SM_10006detail11EmptyKernelIvEEvv --------------------------
	.section	.text._ZN3cub18CUB_300001_SM_10006detail11EmptyKernelIvEEvv,"ax",@progbits
	.align	128
        .global         _ZN3cub18CUB_300001_SM_10006detail11EmptyKernelIvEEvv
        .type           _ZN3cub18CUB_300001_SM_10006detail11EmptyKernelIvEEvv,@function
        .size           _ZN3cub18CUB_300001_SM_10006detail11EmptyKernelIvEEvv,(.L_x_36 - _ZN3cub18CUB_300001_SM_10006detail11EmptyKernelIvEEvv)
        .other          _ZN3cub18CUB_300001_SM_10006detail11EmptyKernelIvEEvv,@"STO_CUDA_ENTRY STV_DEFAULT"
_ZN3cub18CUB_300001_SM_10006detail11EmptyKernelIvEEvv:
.text._ZN3cub18CUB_300001_SM_10006detail11EmptyKernelIvEEvv:
[----:B------:R-:W-:Y:S01]  /*0000*/  LDC R1, c[0x0][0x37c] ;  /* 0x0000df00ff017b82 */ /* 0x000fe20000000800 */
[----:B------:R-:W-:Y:S05]  /*0010*/  EXIT ;  /* 0x000000000000794d */ /* 0x000fea0003800000 */
.L_x_0:
[----:B------:R-:W-:-:S00]  /*0020*/  BRA `(.L_x_0) ;  /* 0xfffffffc00fc7947 */ /* 0x000fc0000383ffff */
[----:B------:R-:W-:-:S00]  /*0030*/  NOP ;  /* 0x0000000000007918 */ /* 0x000fc00000000000 */
        /* <DEDUP_REMOVED lines=12> */
.L_x_36:


//--------------------- .text._Z16part2_512threadsPKmPm --------------------------
	.section	.text._Z16part2_512threadsPKmPm,"ax",@progbits
	.align	128
        .global         _Z16part2_512threadsPKmPm
        .type           _Z16part2_512threadsPKmPm,@function
        .size           _Z16part2_512threadsPKmPm,(.L_x_33 - _Z16part2_512threadsPKmPm)
        .other          _Z16part2_512threadsPKmPm,@"STO_CUDA_ENTRY STV_DEFAULT"
_Z16part2_512threadsPKmPm:
.text._Z16part2_512threadsPKmPm:
[----:B------:R-:W0:Y:S01]  /*0000*/  LDC R1, c[0x0][0x37c] ;  /* 0x0000df00ff017b82 */ /* 0x000e220000000800 */
[----:B------:R-:W1:Y:S07]  /*0010*/  S2R R3, SR_CTAID.X ;  /* 0x0000000000037919 */ /* 0x000e6e0000002500 */
[----:B------:R-:W2:Y:S01]  /*0020*/  LDC.64 R12, c[0x0][0x380] ;  /* 0x0000e000ff0c7b82 */ /* 0x000ea20000000a00 */
[----:B------:R-:W1:Y:S01]  /*0030*/  LDCU UR4, c[0x0][0x360] ;  /* 0x00006c00ff0477ac */ /* 0x000e620008000800 */
[----:B0-----:R-:W-:Y:S01]  /*0040*/  VIADD R1, R1, 0xffffff60 ;  /* 0xffffff6001017836 */ /* 0x001fe20000000000 */
[----:B------:R-:W1:Y:S01]  /*0050*/  S2R R2, SR_TID.X ;  /* 0x0000000000027919 */ /* 0x000e620000002100 */
[----:B------:R-:W0:Y:S01]  /*0060*/  LDCU.64 UR6, c[0x0][0x358] ;  /* 0x00006b00ff0677ac */ /* 0x000e220008000a00 */
[----:B-1----:R-:W-:-:S04]  /*0070*/  IMAD R3, R3, UR4, R2 ;  /* 0x0000000403037c24 */ /* 0x002fc8000f8e0202 */
[----:B--2---:R-:W-:-:S06]  /*0080*/  IMAD.WIDE R12, R3, 0x8, R12 ;  /* 0x00000008030c7825 */ /* 0x004fcc00078e020c */
[----:B0-----:R-:W2:Y:S01]  /*0090*/  LDG.E.64 R12, desc[UR6][R12.64] ;  /* 0x000000060c0c7981 */ /* 0x001ea2000c1e1b00 */
[----:B------:R-:W-:Y:S01]  /*00a0*/  HFMA2 R11, -RZ, RZ, 0, 0 ;  /* 0x00000000ff0b7431 */ /* 0x000fe200000001ff */
[----:B------:R-:W-:Y:S01]  /*00b0*/  MOV R8, 0x3e8 ;  /* 0x000003e800087802 */ /* 0x000fe20000000f00 */
[----:B------:R-:W-:Y:S02]  /*00c0*/  HFMA2 R19, -RZ, RZ, 0, 0 ;  /* 0x00000000ff137431 */ /* 0x000fe400000001ff */
[----:B------:R-:W-:Y:S01]  /*00d0*/  IMAD.MOV.U32 R9, RZ, RZ, 0x0 ;  /* 0x00000000ff097424 */ /* 0x000fe200078e00ff */
[----:B------:R-:W-:Y:S01]  /*00e0*/  MOV R16, 0xf4240 ;  /* 0x000f424000107802 */ /* 0x000fe20000000f00 */
[----:B------:R-:W-:Y:S02]  /*00f0*/  IMAD.MOV.U32 R10, RZ, RZ, 0x2710 ;  /* 0x00002710ff0a7424 */ /* 0x000fe400078e00ff */
[----:B------:R-:W-:Y:S02]  /*0100*/  HFMA2 R5, -RZ, RZ, 0, 0 ;  /* 0x00000000ff057431 */ /* 0x000fe400000001ff */
[----:B------:R-:W-:Y:S01]  /*0110*/  IMAD.MOV.U32 R14, RZ, RZ, 0x186a0 ;  /* 0x000186a0ff0e7424 */ /* 0x000fe200078e00ff */
[----:B------:R-:W-:Y:S01]  /*0120*/  STL.64 [R1+0x10], R8 ;  /* 0x0000100801007387 */ /* 0x000fe20000100a00 */
[----:B------:R-:W-:Y:S01]  /*0130*/  IMAD.MOV.U32 R15, RZ, RZ, 0x0 ;  /* 0x00000000ff0f7424 */ /* 0x000fe200078e00ff */
[----:B------:R-:W-:Y:S01]  /*0140*/  BSSY.RECONVERGENT B0, `(.L_x_1) ;  /* 0x0000013000007945 */ /* 0x000fe20003800200 */
[----:B------:R-:W-:Y:S01]  /*0150*/  IMAD.MOV.U32 R17, RZ, RZ, 0x0 ;  /* 0x00000000ff117424 */ /* 0x000fe200078e00ff */
[----:B------:R-:W-:Y:S01]  /*0160*/  STL.64 [R1+0x18], R10 ;  /* 0x0000180a01007387 */ /* 0x000fe20000100a00 */
[----:B------:R-:W-:-:S02]  /*0170*/  IMAD.MOV.U32 R18, RZ, RZ, 0x989680 ;  /* 0x00989680ff127424 */ /* 0x000fc400078e00ff */
[----:B------:R-:W-:Y:S01]  /*0180*/  IMAD.MOV.U32 R4, RZ, RZ, 0xa ;  /* 0x0000000aff047424 */ /* 0x000fe200078e00ff */
[----:B------:R-:W-:Y:S01]  /*0190*/  STL.64 [R1+0x20], R14 ;  /* 0x0000200e01007387 */ /* 0x000fe20000100a00 */
[----:B------:R-:W-:Y:S02]  /*01a0*/  IMAD.MOV.U32 R6, RZ, RZ, 0x64 ;  /* 0x00000064ff067424 */ /* 0x000fe400078e00ff */
[----:B------:R-:W-:Y:S01]  /*01b0*/  IMAD.MOV.U32 R7, RZ, RZ, 0x0 ;  /* 0x00000000ff077424 */ /* 0x000fe200078e00ff */
[----:B------:R-:W-:Y:S04]  /*01c0*/  STL.64 [R1+0x28], R16 ;  /* 0x0000281001007387 */ /* 0x000fe80000100a00 */
[----:B------:R-:W-:Y:S04]  /*01d0*/  STL.64 [R1+0x30], R18 ;  /* 0x0000301201007387 */ /* 0x000fe80000100a00 */
[----:B------:R0:W-:Y:S04]  /*01e0*/  STL.64 [R1], R4 ;  /* 0x0000000401007387 */ /* 0x0001e80000100a00 */
[----:B------:R1:W-:Y:S01]  /*01f0*/  STL.64 [R1+0x8], R6 ;  /* 0x0000080601007387 */ /* 0x0003e20000100a00 */
[----:B0-----:R-:W-:-:S02]  /*0200*/  IMAD.MOV.U32 R4, RZ, RZ, 0x5f5e100 ;  /* 0x05f5e100ff047424 */ /* 0x001fc400078e00ff */
[----:B-1----:R-:W-:Y:S01]  /*0210*/  IMAD.MOV.U32 R6, RZ, RZ, 0x3b9aca00 ;  /* 0x3b9aca00ff067424 */ /* 0x002fe200078e00ff */
[----:B--2---:R-:W0:Y:S02]  /*0220*/  FLO.U32 R0, R13 ;  /* 0x0000000d00007300 */ /* 0x004e2400000e0000 */
[----:B0-----:R-:W-:-:S13]  /*0230*/  ISETP.NE.U32.AND P0, PT, R0, -0x1, PT ;  /* 0xffffffff0000780c */ /* 0x001fda0003f05070 */
[----:B------:R-:W-:Y:S01]  /*0240*/  @P0 IADD3 R0, PT, PT, R0, 0x20, RZ ;  /* 0x0000002000000810 */ /* 0x000fe20007ffe0ff */
[----:B------:R-:W-:Y:S06]  /*0250*/  @P0 BRA `(.L_x_2) ;  /* 0x0000000000040947 */ /* 0x000fec0003800000 */
[----:B------:R0:W1:Y:S02]  /*0260*/  FLO.U32 R0, R12 ;  /* 0x0000000c00007300 */ /* 0x00006400000e0000 */
.L_x_2:
[----:B------:R-:W-:Y:S05]  /*0270*/  BSYNC.RECONVERGENT B0 ;  /* 0x0000000000007941 */ /* 0x000fea0003800200 */
.L_x_1:
[----:B-1----:R-:W-:Y:S01]  /*0280*/  I2FP.F32.S32 R0, R0 ;  /* 0x0000000000007245 */ /* 0x002fe20000201400 */
[----:B------:R-:W-:Y:S01]  /*0290*/  IMAD.MOV.U32 R11, RZ, RZ, 0x17 ;  /* 0x00000017ff0b7424 */ /* 0x000fe200078e00ff */
[----:B------:R-:W-:Y:S01]  /*02a0*/  MOV R10, 0x4876e800 ;  /* 0x4876e800000a7802 */ /* 0x000fe20000000f00 */
[----:B------:R-:W-:Y:S01]  /*02b0*/  HFMA2 R15, -RZ, RZ, 0, 1.3828277587890625e-05 ;  /* 0x000000e8ff0f7431 */ /* 0x000fe200000001ff */
[----:B------:R-:W-:Y:S01]  /*02c0*/  STL.64 [R1+0x38], R4 ;  /* 0x0000380401007387 */ /* 0x000fe20000100a00 */
[----:B------:R-:W-:Y:S01]  /*02d0*/  FMUL R3, R0, 0.30103000998497009277 ;  /* 0x3e9a209b00037820 */ /* 0x000fe20000400000 */
[----:B------:R-:W-:Y:S01]  /*02e0*/  MOV R0, R1 ;  /* 0x0000000100007202 */ /* 0x000fe20000000f00 */
[----:B------:R-:W-:Y:S01]  /*02f0*/  HFMA2 R21, -RZ, RZ, 1.78813934326171875e-07, -0.000335216522216796875 ;  /* 0x00038d7eff157431 */ /* 0x000fe200000001ff */
[----:B------:R1:W-:Y:S01]  /*0300*/  STL.64 [R1+0x50], R10 ;  /* 0x0000500a01007387 */ /* 0x0003e20000100a00 */
[----:B------:R-:W-:Y:S01]  /*0310*/  IMAD.MOV.U32 R8, RZ, RZ, 0x540be400 ;  /* 0x540be400ff087424 */ /* 0x000fe200078e00ff */
[----:B------:R-:W-:Y:S01]  /*0320*/  MOV R18, 0x107a4000 ;  /* 0x107a400000127802 */ /* 0x000fe20000000f00 */
[----:B------:R-:W2:Y:S01]  /*0330*/  F2I.TRUNC.NTZ R3, R3 ;  /* 0x0000000300037305 */ /* 0x000ea2000020f100 */
[----:B------:R3:W-:Y:S01]  /*0340*/  STL.64 [R1+0x40], R6 ;  /* 0x0000400601007387 */ /* 0x0007e20000100a00 */
[----:B------:R-:W-:Y:S01]  /*0350*/  IMAD.MOV.U32 R9, RZ, RZ, 0x2 ;  /* 0x00000002ff097424 */ /* 0x000fe200078e00ff */
[----:B------:R-:W-:Y:S01]  /*0360*/  MOV R25, 0x8ac72304 ;  /* 0x8ac7230400197802 */ /* 0x000fe20000000f00 */
[----:B------:R-:W-:-:S02]  /*0370*/  IMAD.MOV.U32 R14, RZ, RZ, -0x2b5af000 ;  /* 0xd4a51000ff0e7424 */ /* 0x000fc400078e00ff */
[----:B------:R-:W-:Y:S01]  /*0380*/  IMAD.MOV.U32 R16, RZ, RZ, 0x4e72a000 ;  /* 0x4e72a000ff107424 */ /* 0x000fe200078e00ff */
[----:B------:R4:W-:Y:S01]  /*0390*/  STL.64 [R1+0x48], R8 ;  /* 0x0000480801007387 */ /* 0x0009e20000100a00 */
[----:B------:R-:W-:Y:S02]  /*03a0*/  IMAD.MOV.U32 R17, RZ, RZ, 0x918 ;  /* 0x00000918ff117424 */ /* 0x000fe400078e00ff */
[----:B-1----:R-:W-:Y:S02]  /*03b0*/  HFMA2 R10, -RZ, RZ, -0.02886962890625, 0 ;  /* 0xa7640000ff0a7431 */ /* 0x002fe400000001ff */
[----:B------:R-:W-:Y:S01]  /*03c0*/  IMAD.MOV.U32 R19, RZ, RZ, 0x5af3 ;  /* 0x00005af3ff137424 */ /* 0x000fe200078e00ff */
[----:B------:R-:W-:Y:S01]  /*03d0*/  STL.64 [R1+0x58], R14 ;  /* 0x0000580e01007387 */ /* 0x000fe20000100a00 */
[----:B------:R-:W-:Y:S02]  /*03e0*/  IMAD.MOV.U32 R20, RZ, RZ, -0x5b398000 ;  /* 0xa4c68000ff147424 */ /* 0x000fe400078e00ff */
[----:B------:R-:W-:Y:S01]  /*03f0*/  IMAD.MOV.U32 R22, RZ, RZ, 0x6fc10000 ;  /* 0x6fc10000ff167424 */ /* 0x000fe200078e00ff */
[----:B--2---:R-:W-:Y:S01]  /*0400*/  LEA R4, R3, R0, 0x3 ;  /* 0x0000000003047211 */ /* 0x004fe200078e18ff */
[----:B------:R-:W-:Y:S01]  /*0410*/  IMAD.MOV.U32 R23, RZ, RZ, 0x2386f2 ;  /* 0x002386f2ff177424 */ /* 0x000fe200078e00ff */
[----:B------:R-:W-:Y:S01]  /*0420*/  STL.64 [R1+0x60], R16 ;  /* 0x0000601001007387 */ /* 0x000fe20000100a00 */
[----:B---3--:R-:W-:-:S02]  /*0430*/  IMAD.MOV.U32 R6, RZ, RZ, 0x5d8a0000 ;  /* 0x5d8a0000ff067424 */ /* 0x008fc400078e00ff */
[----:B------:R-:W-:Y:S01]  /*0440*/  IMAD.MOV.U32 R7, RZ, RZ, 0x1634578 ;  /* 0x01634578ff077424 */ /* 0x000fe200078e00ff */
[----:B------:R-:W-:Y:S01]  /*0450*/  STL.64 [R1+0x68], R18 ;  /* 0x0000681201007387 */ /* 0x000fe20000100a00 */
[----:B------:R-:W-:Y:S02]  /*0460*/  IMAD.MOV.U32 R11, RZ, RZ, 0xde0b6b3 ;  /* 0x0de0b6b3ff0b7424 */ /* 0x000fe400078e00ff */
[----:B------:R-:W-:Y:S01]  /*0470*/  IMAD.MOV.U32 R24, RZ, RZ, -0x76180000 ;  /* 0x89e80000ff187424 */ /* 0x000fe200078e00ff */
[----:B------:R-:W-:Y:S01]  /*0480*/  STL.64 [R1+0x70], R20 ;  /* 0x0000701401007387 */ /* 0x000fe20000100a00 */
[----:B------:R-:W-:Y:S02]  /*0490*/  IMAD.MOV.U32 R26, RZ, RZ, -0x1 ;  /* 0xffffffffff1a7424 */ /* 0x000fe400078e00ff */
[----:B------:R-:W-:Y:S01]  /*04a0*/  IMAD.MOV.U32 R27, RZ, RZ, -0x1 ;  /* 0xffffffffff1b7424 */ /* 0x000fe200078e00ff */
[----:B------:R-:W-:Y:S04]  /*04b0*/  STL.64 [R1+0x78], R22 ;  /* 0x0000781601007387 */ /* 0x000fe80000100a00 */
[----:B------:R1:W-:Y:S04]  /*04c0*/  STL.64 [R1+0x80], R6 ;  /* 0x0000800601007387 */ /* 0x0003e80000100a00 */
[----:B------:R2:W-:Y:S04]  /*04d0*/  STL.64 [R1+0x88], R10 ;  /* 0x0000880a01007387 */ /* 0x0005e80000100a00 */
[----:B------:R2:W-:Y:S04]  /*04e0*/  STL.64 [R1+0x90], R24 ;  /* 0x0000901801007387 */ /* 0x0005e80000100a00 */
[----:B------:R2:W-:Y:S04]  /*04f0*/  STL.64 [R1+0x98], R26 ;  /* 0x0000981a01007387 */ /* 0x0005e80000100a00 */
[----:B------:R-:W3:Y:S01]  /*0500*/  LDL.64 R4, [R4] ;  /* 0x0000000004047983 */ /* 0x000ee20000100a00 */
[----:B------:R-:W-:Y:S01]  /*0510*/  VIADD R0, R3, 0x1 ;  /* 0x0000000103007836 */ /* 0x000fe20000000000 */
[----:B------:R-:W-:Y:S01]  /*0520*/  BSSY.RECONVERGENT B1, `(.L_x_3) ;  /* 0x00000a7000017945 */ /* 0x000fe20003800200 */
[----:B----4-:R-:W-:-:S02]  /*0530*/  IMAD.MOV.U32 R8, RZ, RZ, RZ ;  /* 0x000000ffff087224 */ /* 0x010fc400078e00ff */
[----:B-1----:R-:W-:Y:S01]  /*0540*/  IMAD.MOV.U32 R7, RZ, RZ, RZ ;  /* 0x000000ffff077224 */ /* 0x002fe200078e00ff */
[----:B---3--:R-:W-:-:S04]  /*0550*/  ISETP.GE.U32.AND P0, PT, R12, R4, PT ;  /* 0x000000040c00720c */ /* 0x008fc80003f06070 */
[----:B------:R-:W-:-:S13]  /*0560*/  ISETP.GE.U32.AND.EX P0, PT, R13, R5, PT, P0 ;  /* 0x000000050d00720c */ /* 0x000fda0003f06100 */
[----:B------:R-:W-:-:S05]  /*0570*/  @!P0 IMAD.MOV R0, RZ, RZ, R3 ;  /* 0x000000ffff008224 */ /* 0x000fca00078e0203 */
[----:B------:R-:W-:-:S04]  /*0580*/  IADD3 R0, PT, PT, R0, 0x1, RZ ;  /* 0x0000000100007810 */ /* 0x000fc80007ffe0ff */
[----:B------:R-:W-:-:S13]  /*0590*/  ISETP.GE.U32.AND P0, PT, R0, 0x2, PT ;  /* 0x000000020000780c */ /* 0x000fda0003f06070 */
[----:B--2---:R-:W-:Y:S05]  /*05a0*/  @!P0 BRA `(.L_x_4) ;  /* 0x0000000800788947 */ /* 0x004fea0003800000 */
[----:B------:R-:W-:Y:S01]  /*05b0*/  MOV R3, 0x1 ;  /* 0x0000000100037802 */ /* 0x000fe20000000f00 */
[----:B------:R-:W-:Y:S01]  /*05c0*/  IMAD.MOV.U32 R4, RZ, RZ, 0x1 ;  /* 0x00000001ff047424 */ /* 0x000fe200078e00ff */
[----:B------:R-:W-:Y:S01]  /*05d0*/  LEA.HI R6, R0, 0x1, RZ, 0x1f ;  /* 0x0000000100067811 */ /* 0x000fe200078ff8ff */
[----:B------:R-:W-:-:S07]  /*05e0*/  IMAD.MOV.U32 R5, RZ, RZ, RZ ;  /* 0x000000ffff057224 */ /* 0x000fce00078e00ff */
.L_x_18:
[----:B------:R-:W1:Y:S01]  /*05f0*/  I2F.U32.RP R7, R3 ;  /* 0x0000000300077306 */ /* 0x000e620000209000 */
[----:B------:R-:W-:Y:S01]  /*0600*/  ISETP.NE.U32.AND P1, PT, R3, RZ, PT ;  /* 0x000000ff0300720c */ /* 0x000fe20003f25070 */
[----:B------:R-:W-:Y:S06]  /*0610*/  BSSY.RELIABLE B0, `(.L_x_5) ;  /* 0x0000092000007945 */ /* 0x000fec0003800100 */
[----:B-1----:R-:W1:Y:S02]  /*0620*/  MUFU.RCP R7, R7 ;  /* 0x0000000700077308 */ /* 0x002e640000001000 */
[----:B-1----:R-:W-:Y:S01]  /*0630*/  IADD3 R8, PT, PT, R7, 0xffffffe, RZ ;  /* 0x0ffffffe07087810 */ /* 0x002fe20007ffe0ff */
[----:B------:R-:W-:-:S02]  /*0640*/  IMAD R7, R5, 0xa, RZ ;  /* 0x0000000a05077824 */ /* 0x000fc400078e02ff */
[----:B------:R-:W-:-:S03]  /*0650*/  IMAD.WIDE.U32 R4, R4, 0xa, RZ ;  /* 0x0000000a04047825 */ /* 0x000fc600078e00ff */
[----:B------:R1:W2:Y:S02]  /*0660*/  F2I.FTZ.U32.TRUNC.NTZ R9, R8 ;  /* 0x0000000800097305 */ /* 0x0002a4000021f000 */
[----:B------:R-:W-:Y:S01]  /*0670*/  IADD3 R5, PT, PT, R5, R7, RZ ;  /* 0x0000000705057210 */ /* 0x000fe20007ffe0ff */
[----:B-1----:R-:W-:Y:S02]  /*0680*/  IMAD.MOV.U32 R8, RZ, RZ, RZ ;  /* 0x000000ffff087224 */ /* 0x002fe400078e00ff */
[----:B--2---:R-:W-:-:S04]  /*0690*/  IMAD.MOV R10, RZ, RZ, -R9 ;  /* 0x000000ffff0a7224 */ /* 0x004fc800078e0a09 */
[----:B------:R-:W-:-:S04]  /*06a0*/  IMAD R11, R10, R3, RZ ;  /* 0x000000030a0b7224 */ /* 0x000fc800078e02ff */
[----:B------:R-:W-:-:S06]  /*06b0*/  IMAD.HI.U32 R9, R9, R11, R8 ;  /* 0x0000000b09097227 */ /* 0x000fcc00078e0008 */
[----:B------:R-:W-:-:S05]  /*06c0*/  IMAD.HI.U32 R9, R9, R0, RZ ;  /* 0x0000000009097227 */ /* 0x000fca00078e00ff */
[----:B------:R-:W-:-:S05]  /*06d0*/  IADD3 R9, PT, PT, -R9, RZ, RZ ;  /* 0x000000ff09097210 */ /* 0x000fca0007ffe1ff */
[----:B------:R-:W-:-:S05]  /*06e0*/  IMAD R10, R3, R9, R0 ;  /* 0x00000009030a7224 */ /* 0x000fca00078e0200 */
[----:B------:R-:W-:-:S13]  /*06f0*/  ISETP.GE.U32.AND P0, PT, R10, R3, PT ;  /* 0x000000030a00720c */ /* 0x000fda0003f06070 */
[----:B------:R-:W-:-:S05]  /*0700*/  @P0 IMAD.IADD R10, R10, 0x1, -R3 ;  /* 0x000000010a0a0824 */ /* 0x000fca00078e0a03 */
[----:B------:R-:W-:-:S13]  /*0710*/  ISETP.GE.U32.AND P0, PT, R10, R3, PT ;  /* 0x000000030a00720c */ /* 0x000fda0003f06070 */
[----:B------:R-:W-:Y:S01]  /*0720*/  @P0 IMAD.IADD R10, R10, 0x1, -R3 ;  /* 0x000000010a0a0824 */ /* 0x000fe200078e0a03 */
[----:B------:R-:W-:-:S04]  /*0730*/  @!P1 LOP3.LUT R10, RZ, R3, RZ, 0x33, !PT ;  /* 0x00000003ff0a9212 */ /* 0x000fc800078e33ff */
[----:B------:R-:W-:-:S13]  /*0740*/  ISETP.NE.AND P0, PT, R10, RZ, PT ;  /* 0x000000ff0a00720c */ /* 0x000fda0003f05270 */
[----:B------:R-:W-:Y:S05]  /*0750*/  @P0 BRA `(.L_x_6) ;  /* 0x0000000400f40947 */ /* 0x000fea0003800000 */
[----:B------:R-:W-:Y:S01]  /*0760*/  LOP3.LUT R7, R13, R5, RZ, 0xfc, !PT ;  /* 0x000000050d077212 */ /* 0x000fe200078efcff */
[----:B------:R-:W-:Y:S03]  /*0770*/  BSSY.RECONVERGENT B2, `(.L_x_7) ;  /* 0x000001c000027945 */ /* 0x000fe60003800200 */
[----:B------:R-:W-:-:S13]  /*0780*/  ISETP.NE.U32.AND P0, PT, R7, RZ, PT ;  /* 0x000000ff0700720c */ /* 0x000fda0003f05070 */
[----:B------:R-:W-:Y:S05]  /*0790*/  @P0 BRA `(.L_x_8) ;  /* 0x00000000004c0947 */ /* 0x000fea0003800000 */
[----:B------:R-:W1:Y:S01]  /*07a0*/  I2F.U32.RP R7, R4 ;  /* 0x0000000400077306 */ /* 0x000e620000209000 */
[----:B------:R-:W-:Y:S01]  /*07b0*/  ISETP.NE.U32.AND P1, PT, R4, RZ, PT ;  /* 0x000000ff0400720c */ /* 0x000fe20003f25070 */
[----:B------:R-:W-:-:S06]  /*07c0*/  IMAD.MOV.U32 R15, RZ, RZ, RZ ;  /* 0x000000ffff0f7224 */ /* 0x000fcc00078e00ff */
[----:B-1----:R-:W1:Y:S02]  /*07d0*/  MUFU.RCP R7, R7 ;  /* 0x0000000700077308 */ /* 0x002e640000001000 */
[----:B-1----:R-:W-:-:S06]  /*07e0*/  VIADD R8, R7, 0xffffffe ;  /* 0x0ffffffe07087836 */ /* 0x002fcc0000000000 */
[----:B------:R1:W2:Y:S02]  /*07f0*/  F2I.FTZ.U32.TRUNC.NTZ R9, R8 ;  /* 0x0000000800097305 */ /* 0x0002a4000021f000 */
[----:B-1----:R-:W-:Y:S02]  /*0800*/  HFMA2 R8, -RZ, RZ, 0, 0 ;  /* 0x00000000ff087431 */ /* 0x002fe400000001ff */
[----:B--2---:R-:W-:-:S04]  /*0810*/  IMAD.MOV R11, RZ, RZ, -R9 ;  /* 0x000000ffff0b7224 */ /* 0x004fc800078e0a09 */
[----:B------:R-:W-:-:S04]  /*0820*/  IMAD R11, R11, R4, RZ ;  /* 0x000000040b0b7224 */ /* 0x000fc800078e02ff */
[----:B------:R-:W-:-:S06]  /*0830*/  IMAD.HI.U32 R9, R9, R11, R8 ;  /* 0x0000000b09097227 */ /* 0x000fcc00078e0008 */
[----:B------:R-:W-:-:S04]  /*0840*/  IMAD.HI.U32 R9, R9, R12, RZ ;  /* 0x0000000c09097227 */ /* 0x000fc800078e00ff */
[----:B------:R-:W-:-:S04]  /*0850*/  IMAD.MOV R9, RZ, RZ, -R9 ;  /* 0x000000ffff097224 */ /* 0x000fc800078e0a09 */
[----:B------:R-:W-:-:S05]  /*0860*/  IMAD R14, R4, R9, R12 ;  /* 0x00000009040e7224 */ /* 0x000fca00078e020c */
[----:B------:R-:W-:-:S13]  /*0870*/  ISETP.GE.U32.AND P0, PT, R14, R4, PT ;  /* 0x000000040e00720c */ /* 0x000fda0003f06070 */
[----:B------:R-:W-:-:S05]  /*0880*/  @P0 IMAD.IADD R14, R14, 0x1, -R4 ;  /* 0x000000010e0e0824 */ /* 0x000fca00078e0a04 */
[----:B------:R-:W-:-:S13]  /*0890*/  ISETP.GE.U32.AND P0, PT, R14, R4, PT ;  /* 0x000000040e00720c */ /* 0x000fda0003f06070 */
[-C--:B------:R-:W-:Y:S02]  /*08a0*/  @P0 IADD3 R14, PT, PT, R14, -R4.reuse, RZ ;  /* 0x800000040e0e0210 */ /* 0x080fe40007ffe0ff */
[----:B------:R-:W-:Y:S01]  /*08b0*/  @!P1 LOP3.LUT R14, RZ, R4, RZ, 0x33, !PT ;  /* 0x00000004ff0e9212 */ /* 0x000fe200078e33ff */
[----:B------:R-:W-:Y:S06]  /*08c0*/  BRA `(.L_x_9) ;  /* 0x0000000000187947 */ /* 0x000fec0003800000 */
.L_x_8:
[----:B------:R-:W-:Y:S01]  /*08d0*/  IMAD.MOV.U32 R7, RZ, RZ, R12 ;  /* 0x000000ffff077224 */ /* 0x000fe200078e000c */
[----:B------:R-:W-:Y:S02]  /*08e0*/  MOV R10, R13 ;  /* 0x0000000d000a7202 */ /* 0x000fe40000000f00 */
[----:B------:R-:W-:-:S07]  /*08f0*/  MOV R8, 0x910 ;  /* 0x0000091000087802 */ /* 0x000fce0000000f00 */
[----:B0-----:R-:W-:Y:S05]  /*0900*/  CALL.REL.NOINC `($__internal_1_$__cuda_sm20_rem_u64) ;  /* 0x0000000c00fc7944 */ /* 0x001fea0003c00000 */
[----:B------:R-:W-:Y:S02]  /*0910*/  IMAD.MOV.U32 R14, RZ, RZ, R18 ;  /* 0x000000ffff0e7224 */ /* 0x000fe400078e0012 */
[----:B------:R-:W-:-:S07]  /*0920*/  IMAD.MOV.U32 R15, RZ, RZ, R19 ;  /* 0x000000ffff0f7224 */ /* 0x000fce00078e0013 */
.L_x_9:
[----:B------:R-:W-:Y:S05]  /*0930*/  BSYNC.RECONVERGENT B2 ;  /* 0x0000000000027941 */ /* 0x000fea0003800200 */
.L_x_7:
[----:B------:R-:W1:Y:S01]  /*0940*/  I2F.U32.RP R7, R3 ;  /* 0x0000000300077306 */ /* 0x000e620000209000 */
[----:B------:R-:W-:-:S07]  /*0950*/  ISETP.NE.U32.AND P2, PT, R3, RZ, PT ;  /* 0x000000ff0300720c */ /* 0x000fce0003f45070 */
[----:B-1----:R-:W1:Y:S02]  /*0960*/  MUFU.RCP R7, R7 ;  /* 0x0000000700077308 */ /* 0x002e640000001000 */
[----:B-1----:R-:W-:Y:S01]  /*0970*/  IADD3 R8, PT, PT, R7, 0xffffffe, RZ ;  /* 0x0ffffffe07087810 */ /* 0x002fe20007ffe0ff */
[----:B------:R-:W-:-:S05]  /*0980*/  IMAD.MOV.U32 R7, RZ, RZ, R13 ;  /* 0x000000ffff077224 */ /* 0x000fca00078e000d */
[----:B------:R1:W2:Y:S02]  /*0990*/  F2I.FTZ.U32.TRUNC.NTZ R9, R8 ;  /* 0x0000000800097305 */ /* 0x0002a4000021f000 */
[----:B-1----:R-:W-:Y:S02]  /*09a0*/  IMAD.MOV.U32 R8, RZ, RZ, RZ ;  /* 0x000000ffff087224 */ /* 0x002fe400078e00ff */
[----:B--2---:R-:W-:-:S04]  /*09b0*/  IMAD.MOV R10, RZ, RZ, -R9 ;  /* 0x000000ffff0a7224 */ /* 0x004fc800078e0a09 */
[----:B------:R-:W-:-:S04]  /*09c0*/  IMAD R11, R10, R3, RZ ;  /* 0x000000030a0b7224 */ /* 0x000fc800078e02ff */
[----:B------:R-:W-:-:S04]  /*09d0*/  IMAD.HI.U32 R9, R9, R11, R8 ;  /* 0x0000000b09097227 */ /* 0x000fc800078e0008 */
[----:B------:R-:W-:Y:S02]  /*09e0*/  IMAD.MOV.U32 R8, RZ, RZ, R12 ;  /* 0x000000ffff087224 */ /* 0x000fe400078e000c */
[----:B------:R-:W-:-:S05]  /*09f0*/  IMAD.HI.U32 R9, R9, R0, RZ ;  /* 0x0000000009097227 */ /* 0x000fca00078e00ff */
[----:B------:R-:W-:-:S05]  /*0a00*/  IADD3 R10, PT, PT, -R9, RZ, RZ ;  /* 0x000000ff090a7210 */ /* 0x000fca0007ffe1ff */
[----:B------:R-:W-:-:S05]  /*0a10*/  IMAD R10, R3, R10, R0 ;  /* 0x0000000a030a7224 */ /* 0x000fca00078e0200 */
[----:B------:R-:W-:-:S13]  /*0a20*/  ISETP.GE.U32.AND P0, PT, R10, R3, PT ;  /* 0x000000030a00720c */ /* 0x000fda0003f06070 */
[----:B------:R-:W-:Y:S02]  /*0a30*/  @P0 IMAD.IADD R10, R10, 0x1, -R3 ;  /* 0x000000010a0a0824 */ /* 0x000fe400078e0a03 */
[----:B------:R-:W-:-:S03]  /*0a40*/  @P0 VIADD R9, R9, 0x1 ;  /* 0x0000000109090836 */ /* 0x000fc60000000000 */
[----:B------:R-:W-:-:S13]  /*0a50*/  ISETP.GE.U32.AND P1, PT, R10, R3, PT ;  /* 0x000000030a00720c */ /* 0x000fda0003f26070 */
[----:B------:R-:W-:Y:S02]  /*0a60*/  @P1 IADD3 R9, PT, PT, R9, 0x1, RZ ;  /* 0x0000000109091810 */ /* 0x000fe40007ffe0ff */
[----:B------:R-:W-:-:S04]  /*0a70*/  @!P2 LOP3.LUT R9, RZ, R3, RZ, 0x33, !PT ;  /* 0x00000003ff09a212 */ /* 0x000fc800078e33ff */
[----:B------:R-:W-:-:S13]  /*0a80*/  ISETP.GE.U32.AND P0, PT, R9, 0x2, PT ;  /* 0x000000020900780c */ /* 0x000fda0003f06070 */
[----:B------:R-:W-:Y:S05]  /*0a90*/  @!P0 BREAK.RELIABLE B0 ;  /* 0x0000000000008942 */ /* 0x000fea0003800100 */
[----:B------:R-:W-:Y:S05]  /*0aa0*/  @!P0 BRA `(.L_x_4) ;  /* 0x0000000400388947 */ /* 0x000fea0003800000 */
[----:B------:R-:W-:Y:S01]  /*0ab0*/  HFMA2 R11, -RZ, RZ, 0, 5.9604644775390625e-08 ;  /* 0x00000001ff0b7431 */ /* 0x000fe200000001ff */
[----:B------:R-:W-:Y:S01]  /*0ac0*/  BSSY.RECONVERGENT B2, `(.L_x_10) ;  /* 0x0000042000027945 */ /* 0x000fe20003800200 */
[----:B------:R-:W-:Y:S01]  /*0ad0*/  PLOP3.LUT P0, PT, PT, PT, PT, 0x80, 0x8 ;  /* 0x000000000008781c */ /* 0x000fe20003f0f070 */
[----:B------:R-:W-:Y:S02]  /*0ae0*/  IMAD.MOV.U32 R7, RZ, RZ, R12 ;  /* 0x000000ffff077224 */ /* 0x000fe400078e000c */
[----:B------:R-:W-:-:S10]  /*0af0*/  IMAD.MOV.U32 R10, RZ, RZ, R13 ;  /* 0x000000ffff0a7224 */ /* 0x000fd400078e000d */
.L_x_17:
[----:B------:R-:W-:Y:S01]  /*0b00*/  LOP3.LUT R8, R10, R5, RZ, 0xfc, !PT ;  /* 0x000000050a087212 */ /* 0x000fe200078efcff */
[----:B------:R-:W-:Y:S03]  /*0b10*/  BSSY.RECONVERGENT B3, `(.L_x_11) ;  /* 0x000001a000037945 */ /* 0x000fe60003800200 */
[----:B------:R-:W-:-:S13]  /*0b20*/  ISETP.NE.U32.AND P1, PT, R8, RZ, PT ;  /* 0x000000ff0800720c */ /* 0x000fda0003f25070 */
[----:B------:R-:W-:Y:S05]  /*0b30*/  @P1 BRA `(.L_x_12) ;  /* 0x0000000000541947 */ /* 0x000fea0003800000 */
[----:B------:R-:W1:Y:S01]  /*0b40*/  I2F.U32.RP R18, R4 ;  /* 0x0000000400127306 */ /* 0x000e620000209000 */
[----:B------:R-:W-:-:S07]  /*0b50*/  ISETP.NE.U32.AND P3, PT, R4, RZ, PT ;  /* 0x000000ff0400720c */ /* 0x000fce0003f65070 */
[----:B-1----:R-:W1:Y:S02]  /*0b60*/  MUFU.RCP R18, R18 ;  /* 0x0000001200127308 */ /* 0x002e640000001000 */
[----:B-1----:R-:W-:-:S06]  /*0b70*/  IADD3 R16, PT, PT, R18, 0xffffffe, RZ ;  /* 0x0ffffffe12107810 */ /* 0x002fcc0007ffe0ff */
[----:B------:R1:W2:Y:S02]  /*0b80*/  F2I.FTZ.U32.TRUNC.NTZ R17, R16 ;  /* 0x0000001000117305 */ /* 0x0002a4000021f000 */
[----:B-1----:R-:W-:Y:S02]  /*0b90*/  IMAD.MOV.U32 R16, RZ, RZ, RZ ;  /* 0x000000ffff107224 */ /* 0x002fe400078e00ff */
[----:B--2---:R-:W-:-:S04]  /*0ba0*/  IMAD.MOV R19, RZ, RZ, -R17 ;  /* 0x000000ffff137224 */ /* 0x004fc800078e0a11 */
[----:B------:R-:W-:-:S04]  /*0bb0*/  IMAD R19, R19, R4, RZ ;  /* 0x0000000413137224 */ /* 0x000fc800078e02ff */
[----:B------:R-:W-:-:S06]  /*0bc0*/  IMAD.HI.U32 R8, R17, R19, R16 ;  /* 0x0000001311087227 */ /* 0x000fcc00078e0010 */
[----:B------:R-:W-:-:S05]  /*0bd0*/  IMAD.HI.U32 R8, R8, R7, RZ ;  /* 0x0000000708087227 */ /* 0x000fca00078e00ff */
[----:B------:R-:W-:-:S05]  /*0be0*/  IADD3 R10, PT, PT, -R8, RZ, RZ ;  /* 0x000000ff080a7210 */ /* 0x000fca0007ffe1ff */
[----:B------:R-:W-:Y:S02]  /*0bf0*/  IMAD R7, R4, R10, R7 ;  /* 0x0000000a04077224 */ /* 0x000fe400078e0207 */
[----:B------:R-:W-:-:S03]  /*0c00*/  IMAD.MOV.U32 R10, RZ, RZ, RZ ;  /* 0x000000ffff0a7224 */ /* 0x000fc600078e00ff */
[----:B------:R-:W-:-:S13]  /*0c10*/  ISETP.GE.U32.AND P1, PT, R7, R4, PT ;  /* 0x000000040700720c */ /* 0x000fda0003f26070 */
[----:B------:R-:W-:Y:S02]  /*0c20*/  @P1 IMAD.IADD R7, R7, 0x1, -R4 ;  /* 0x0000000107071824 */ /* 0x000fe400078e0a04 */
[----:B------:R-:W-:-:S03]  /*0c30*/  @P1 VIADD R8, R8, 0x1 ;  /* 0x0000000108081836 */ /* 0x000fc60000000000 */
[----:B------:R-:W-:-:S13]  /*0c40*/  ISETP.GE.U32.AND P2, PT, R7, R4, PT ;  /* 0x000000040700720c */ /* 0x000fda0003f46070 */
[----:B------:R-:W-:Y:S02]  /*0c50*/  @P2 IADD3 R8, PT, PT, R8, 0x1, RZ ;  /* 0x0000000108082810 */ /* 0x000fe40007ffe0ff */
[----:B------:R-:W-:-:S05]  /*0c60*/  @!P3 LOP3.LUT R8, RZ, R4, RZ, 0x33, !PT ;  /* 0x00000004ff08b212 */ /* 0x000fca00078e33ff */
[----:B------:R-:W-:Y:S01]  /*0c70*/  IMAD.MOV.U32 R7, RZ, RZ, R8 ;  /* 0x000000ffff077224 */ /* 0x000fe200078e0008 */
[----:B------:R-:W-:Y:S06]  /*0c80*/  BRA `(.L_x_13) ;  /* 0x0000000000087947 */ /* 0x000fec0003800000 */
.L_x_12:
[----:B------:R-:W-:-:S07]  /*0c90*/  MOV R8, 0xcb0 ;  /* 0x00000cb000087802 */ /* 0x000fce0000000f00 */
[----:B0-----:R-:W-:Y:S05]  /*0ca0*/  CALL.REL.NOINC `($__internal_0_$__cuda_sm20_div_u64) ;  /* 0x0000000800047944 */ /* 0x001fea0003c00000 */
.L_x_13:
[----:B------:R-:W-:Y:S05]  /*0cb0*/  BSYNC.RECONVERGENT B3 ;  /* 0x0000000000037941 */ /* 0x000fea0003800200 */
.L_x_11:
[----:B------:R-:W-:Y:S01]  /*0cc0*/  LOP3.LUT R8, R10, R5, RZ, 0xfc, !PT ;  /* 0x000000050a087212 */ /* 0x000fe200078efcff */
[----:B------:R-:W-:Y:S03]  /*0cd0*/  BSSY.RECONVERGENT B3, `(.L_x_14) ;  /* 0x000001a000037945 */ /* 0x000fe60003800200 */
[----:B------:R-:W-:-:S13]  /*0ce0*/  ISETP.NE.U32.AND P1, PT, R8, RZ, PT ;  /* 0x000000ff0800720c */ /* 0x000fda0003f25070 */
[----:B------:R-:W-:Y:S05]  /*0cf0*/  @P1 BRA `(.L_x_15) ;  /* 0x00000000004c1947 */ /* 0x000fea0003800000 */
[----:B------:R-:W1:Y:S01]  /*0d00*/  I2F.U32.RP R18, R4 ;  /* 0x0000000400127306 */ /* 0x000e620000209000 */
[----:B------:R-:W-:Y:S01]  /*0d10*/  IMAD.MOV.U32 R16, RZ, RZ, RZ ;  /* 0x000000ffff107224 */ /* 0x000fe200078e00ff */
[----:B------:R-:W-:-:S06]  /*0d20*/  ISETP.NE.U32.AND P2, PT, R4, RZ, PT ;  /* 0x000000ff0400720c */ /* 0x000fcc0003f45070 */
[----:B-1----:R-:W1:Y:S02]  /*0d30*/  MUFU.RCP R18, R18 ;  /* 0x0000001200127308 */ /* 0x002e640000001000 */
[----:B-1----:R-:W-:-:S06]  /*0d40*/  IADD3 R17, PT, PT, R18, 0xffffffe, RZ ;  /* 0x0ffffffe12117810 */ /* 0x002fcc0007ffe0ff */
[----:B------:R-:W1:Y:S02]  /*0d50*/  F2I.FTZ.U32.TRUNC.NTZ R17, R17 ;  /* 0x0000001100117305 */ /* 0x000e64000021f000 */
[----:B-1----:R-:W-:-:S04]  /*0d60*/  IMAD.MOV R19, RZ, RZ, -R17 ;  /* 0x000000ffff137224 */ /* 0x002fc800078e0a11 */
[----:B------:R-:W-:-:S04]  /*0d70*/  IMAD R19, R19, R4, RZ ;  /* 0x0000000413137224 */ /* 0x000fc800078e02ff */
[----:B------:R-:W-:Y:S01]  /*0d80*/  IMAD.HI.U32 R8, R17, R19, R16 ;  /* 0x0000001311087227 */ /* 0x000fe200078e0010 */
[----:B------:R-:W-:-:S05]  /*0d90*/  MOV R17, RZ ;  /* 0x000000ff00117202 */ /* 0x000fca0000000f00 */
[----:B------:R-:W-:-:S05]  /*0da0*/  IMAD.HI.U32 R8, R8, R7, RZ ;  /* 0x0000000708087227 */ /* 0x000fca00078e00ff */
[----:B------:R-:W-:-:S05]  /*0db0*/  IADD3 R8, PT, PT, -R8, RZ, RZ ;  /* 0x000000ff08087210 */ /* 0x000fca0007ffe1ff */
[----:B------:R-:W-:-:S05]  /*0dc0*/  IMAD R16, R4, R8, R7 ;  /* 0x0000000804107224 */ /* 0x000fca00078e0207 */
[----:B------:R-:W-:-:S13]  /*0dd0*/  ISETP.GE.U32.AND P1, PT, R16, R4, PT ;  /* 0x000000041000720c */ /* 0x000fda0003f26070 */
[----:B------:R-:W-:-:S05]  /*0de0*/  @P1 IMAD.IADD R16, R16, 0x1, -R4 ;  /* 0x0000000110101824 */ /* 0x000fca00078e0a04 */
[----:B------:R-:W-:-:S13]  /*0df0*/  ISETP.GE.U32.AND P1, PT, R16, R4, PT ;  /* 0x000000041000720c */ /* 0x000fda0003f26070 */
[----:B------:R-:W-:Y:S01]  /*0e00*/  @P1 IMAD.IADD R16, R16, 0x1, -R4 ;  /* 0x0000000110101824 */ /* 0x000fe200078e0a04 */
[----:B------:R-:W-:Y:S01]  /*0e10*/  @!P2 LOP3.LUT R16, RZ, R4, RZ, 0x33, !PT ;  /* 0x00000004ff10a212 */ /* 0x000fe200078e33ff */
[----:B------:R-:W-:Y:S06]  /*0e20*/  BRA `(.L_x_16) ;  /* 0x0000000000107947 */ /* 0x000fec0003800000 */
.L_x_15:
[----:B------:R-:W-:-:S07]  /*0e30*/  MOV R8, 0xe50 ;  /* 0x00000e5000087802 */ /* 0x000fce0000000f00 */
[----:B0-----:R-:W-:Y:S05]  /*0e40*/  CALL.REL.NOINC `($__internal_1_$__cuda_sm20_rem_u64) ;  /* 0x0000000800ac7944 */ /* 0x001fea0003c00000 */
[----:B------:R-:W-:Y:S02]  /*0e50*/  IMAD.MOV.U32 R16, RZ, RZ, R18 ;  /* 0x000000ffff107224 */ /* 0x000fe400078e0012 */
[----:B------:R-:W-:-:S07]  /*0e60*/  IMAD.MOV.U32 R17, RZ, RZ, R19 ;  /* 0x000000ffff117224 */ /* 0x000fce00078e0013 */
.L_x_16:
[----:B------:R-:W-:Y:S05]  /*0e70*/  BSYNC.RECONVERGENT B3 ;  /* 0x0000000000037941 */ /* 0x000fea0003800200 */
.L_x_14:
[----:B------:R-:W-:Y:S02]  /*0e80*/  IADD3 R11, PT, PT, R11, 0x1, RZ ;  /* 0x000000010b0b7810 */ /* 0x000fe40007ffe0ff */
[----:B------:R-:W-:Y:S02]  /*0e90*/  ISETP.EQ.U32.AND P1, PT, R16, R14, PT ;  /* 0x0000000e1000720c */ /* 0x000fe40003f22070 */
[----:B------:R-:W-:Y:S02]  /*0ea0*/  LOP3.LUT R8, R11, 0xff, RZ, 0xc0, !PT ;  /* 0x000000ff0b087812 */ /* 0x000fe400078ec0ff */
[----:B------:R-:W-:Y:S02]  /*0eb0*/  ISETP.EQ.AND.EX P0, PT, R17, R15, P0, P1 ;  /* 0x0000000f1100720c */ /* 0x000fe40000702310 */
[----:B------:R-:W-:-:S13]  /*0ec0*/  ISETP.GT.U32.AND P1, PT, R9, R8, PT ;  /* 0x000000080900720c */ /* 0x000fda0003f24070 */
[----:B------:R-:W-:Y:S05]  /*0ed0*/  @P1 BRA `(.L_x_17) ;  /* 0xfffffffc00081947 */ /* 0x000fea000383ffff */
[----:B------:R-:W-:Y:S05]  /*0ee0*/  BSYNC.RECONVERGENT B2 ;  /* 0x0000000000027941 */ /* 0x000fea0003800200 */
.L_x_10:
[----:B------:R-:W-:Y:S05]  /*0ef0*/  @P0 BREAK.RELIABLE B0 ;  /* 0x0000000000000942 */ /* 0x000fea0003800100 */
[----:B------:R-:W-:Y:S02]  /*0f00*/  IMAD.MOV.U32 R8, RZ, RZ, R12 ;  /* 0x000000ffff087224 */ /* 0x000fe400078e000c */
[----:B------:R-:W-:Y:S01]  /*0f10*/  IMAD.MOV.U32 R7, RZ, RZ, R13 ;  /* 0x000000ffff077224 */ /* 0x000fe200078e000d */
[----:B------:R-:W-:Y:S06]  /*0f20*/  @P0 BRA `(.L_x_4) ;  /* 0x0000000000180947 */ /* 0x000fec0003800000 */
.L_x_6:
[----:B------:R-:W-:Y:S05]  /*0f30*/  BSYNC.RELIABLE B0 ;  /* 0x0000000000007941 */ /* 0x000fea0003800100 */
.L_x_5:
[----:B------:R-:W-:-:S04]  /*0f40*/  IADD3 R3, PT, PT, R3, 0x1, RZ ;  /* 0x0000000103037810 */ /* 0x000fc80007ffe0ff */
[----:B------:R-:W-:-:S13]  /*0f50*/  ISETP.NE.AND P0, PT, R3, R6, PT ;  /* 0x000000060300720c */ /* 0x000fda0003f05270 */
[----:B------:R-:W-:Y:S05]  /*0f60*/  @P0 BRA `(.L_x_18) ;  /* 0xfffffff400a00947 */ /* 0x000fea000383ffff */
[----:B------:R-:W-:Y:S02]  /*0f70*/  IMAD.MOV.U32 R8, RZ, RZ, RZ ;  /* 0x000000ffff087224 */ /* 0x000fe400078e00ff */
[----:B------:R-:W-:-:S07]  /*0f80*/  IMAD.MOV.U32 R7, RZ, RZ, RZ ;  /* 0x000000ffff077224 */ /* 0x000fce00078e00ff */
.L_x_4:
[----:B------:R-:W-:Y:S05]  /*0f90*/  BSYNC.RECONVERGENT B1 ;  /* 0x0000000000017941 */ /* 0x000fea0003800200 */
.L_x_3:
[----:B------:R-:W-:Y:S05]  /*0fa0*/  WARPSYNC.ALL ;  /* 0x0000000000007948 */ /* 0x000fea0003800000 */
[----:B------:R-:W1:Y:S01]  /*0fb0*/  S2UR UR5, SR_CgaCtaId ;  /* 0x00000000000579c3 */ /* 0x000e620000008800 */
[C---:B------:R-:W-:Y:S01]  /*0fc0*/  ISETP.GE.U32.AND P0, PT, R2.reuse, 0x20, PT ;  /* 0x000000200200780c */ /* 0x040fe20003f06070 */
[----:B------:R-:W-:Y:S01]  /*0fd0*/  UMOV UR4, 0x400 ;  /* 0x0000040000047882 */ /* 0x000fe20000000000 */
[----:B------:R-:W-:-:S11]  /*0fe0*/  ISETP.GT.U32.AND P1, PT, R2, 0x1f, PT ;  /* 0x0000001f0200780c */ /* 0x000fd60003f24070 */
[----:B------:R-:W-:Y:S01]  /*0ff0*/  @P0 MOV R6, R8 ;  /* 0x0000000800060202 */ /* 0x000fe20000000f00 */
[----:B-1----:R-:W-:-:S06]  /*1000*/  ULEA UR4, UR5, UR4, 0x18 ;  /* 0x0000000405047291 */ /* 0x002fcc000f8ec0ff */
[----:B------:R-:W-:-:S05]  /*1010*/  LEA R3, R2, UR4, 0x3 ;  /* 0x0000000402037c11 */ /* 0x000fca000f8e18ff */
[----:B------:R1:W-:Y:S01]  /*1020*/  @P0 STS.64 [R3+-0xf0], R6 ;  /* 0xffff100603000388 */ /* 0x0003e20000000a00 */
[----:B------:R-:W-:Y:S06]  /*1030*/  BAR.SYNC.DEFER_BLOCKING 0x0 ;  /* 0x0000000000007b1d */ /* 0x000fec0000010000 */
[----:B------:R-:W-:Y:S05]  /*1040*/  @P1 EXIT ;  /* 0x000000000000194d */ /* 0x000fea0003800000 */
[----:B------:R-:W2:Y:S02]  /*1050*/  S2R R0, SR_TID.X ;  /* 0x0000000000007919 */ /* 0x000ea40000002100 */
[----:B--2---:R-:W-:-:S05]  /*1060*/  IMAD R0, R0, 0x70, R3 ;  /* 0x0000007000007824 */ /* 0x004fca00078e0203 */
[----:B------:R-:W-:Y:S04]  /*1070*/  LDS.64 R16, [R0+0x10] ;  /* 0x0000100000107984 */ /* 0x000fe80000000a00 */
[----:B------:R-:W2:Y:S04]  /*1080*/  LDS.64 R22, [R0+0x18] ;  /* 0x0000180000167984 */ /* 0x000ea80000000a00 */
[----:B------:R-:W-:Y:S04]  /*1090*/  LDS.64 R18, [R0+0x20] ;  /* 0x0000200000127984 */ /* 0x000fe80000000a00 */
[----:B------:R-:W3:Y:S04]  /*10a0*/  LDS.64 R20, [R0+0x28] ;  /* 0x0000280000147984 */ /* 0x000ee80000000a00 */
[----:B0-----:R-:W-:Y:S04]  /*10b0*/  LDS.64 R12, [R0+0x30] ;  /* 0x00003000000c7984 */ /* 0x001fe80000000a00 */
[----:B------:R-:W0:Y:S04]  /*10c0*/  LDS.64 R10, [R0+0x38] ;  /* 0x00003800000a7984 */ /* 0x000e280000000a00 */
[----:B------:R-:W-:Y:S04]  /*10d0*/  LDS.64 R4, [R0+0x40] ;  /* 0x0000400000047984 */ /* 0x000fe80000000a00 */
[----:B-1----:R-:W1:Y:S04]  /*10e0*/  LDS.64 R2, [R0+0x48] ;  /* 0x0000480000027984 */ /* 0x002e680000000a00 */
[----:B------:R-:W-:Y:S01]  /*10f0*/  LDS.64 R14, [R0+0x50] ;  /* 0x00005000000e7984 */ /* 0x000fe20000000a00 */
[----:B--2---:R-:W-:-:S03]  /*1100*/  IADD3 R25, P0, P1, R22, R16, R8 ;  /* 0x0000001016197210 */ /* 0x004fc6000791e008 */
[----:B------:R-:W2:Y:S01]  /*1110*/  LDS.64 R8, [R0+0x58] ;  /* 0x0000580000087984 */ /* 0x000ea20000000a00 */
[----:B------:R-:W-:-:S03]  /*1120*/  IADD3.X R27, PT, PT, R23, R17, R7, P0, P1 ;  /* 0x00000011171b7210 */ /* 0x000fc600007e2407 */
[----:B------:R-:W-:Y:S01]  /*1130*/  LDS.64 R6, [R0+0x60] ;  /* 0x0000600000067984 */ /* 0x000fe20000000a00 */
[----:B---3--:R-:W-:-:S03]  /*1140*/  IADD3 R25, P0, P1, R20, R18, R25 ;  /* 0x0000001214197210 */ /* 0x008fc6000791e019 */
[----:B------:R-:W3:Y:S01]  /*1150*/  LDS.64 R16, [R0+0x68] ;  /* 0x0000680000107984 */ /* 0x000ee20000000a00 */
[----:B------:R-:W-:-:S03]  /*1160*/  IADD3.X R27, PT, PT, R21, R19, R27, P0, P1 ;  /* 0x00000013151b7210 */ /* 0x000fc600007e241b */
[----:B------:R-:W-:Y:S01]  /*1170*/  LDS.64 R22, [R0+0x70] ;  /* 0x0000700000167984 */ /* 0x000fe20000000a00 */
[----:B0-----:R-:W-:-:S03]  /*1180*/  IADD3 R25, P0, P1, R10, R12, R25 ;  /* 0x0000000c0a197210 */ /* 0x001fc6000791e019 */
[----:B------:R-:W0:Y:S01]  /*1190*/  LDS.64 R20, [R0+0x78] ;  /* 0x0000780000147984 */ /* 0x000e220000000a00 */
[----:B------:R-:W-:-:S03]  /*11a0*/  IADD3.X R13, PT, PT, R11, R13, R27, P0, P1 ;  /* 0x0000000d0b0d7210 */ /* 0x000fc600007e241b */
[----:B------:R-:W4:Y:S01]  /*11b0*/  LDS.64 R18, [R0+0x80] ;  /* 0x0000800000127984 */ /* 0x000f220000000a00 */
[----:B-1----:R-:W-:Y:S02]  /*11c0*/  IADD3 R11, P0, P1, R2, R4, R25 ;  /* 0x00000004020b7210 */ /* 0x002fe4000791e019 */
[----:B------:R-:W1:Y:S02]  /*11d0*/  S2R R4, SR_TID.X ;  /* 0x0000000000047919 */ /* 0x000e640000002100 */
[----:B------:R-:W-:Y:S02]  /*11e0*/  IADD3.X R5, PT, PT, R3, R5, R13, P0, P1 ;  /* 0x0000000503057210 */ /* 0x000fe400007e240d */
[----:B--2---:R-:W-:-:S04]  /*11f0*/  IADD3 R3, P0, P1, R8, R14, R11 ;  /* 0x0000000e08037210 */ /* 0x004fc8000791e00b */
[----:B------:R-:W-:Y:S02]  /*1200*/  IADD3.X R9, PT, PT, R9, R15, R5, P0, P1 ;  /* 0x0000000f09097210 */ /* 0x000fe400007e2405 */
[----:B---3--:R-:W-:-:S04]  /*1210*/  IADD3 R3, P0, P1, R16, R6, R3 ;  /* 0x0000000610037210 */ /* 0x008fc8000791e003 */
[----:B------:R-:W-:Y:S02]  /*1220*/  IADD3.X R7, PT, PT, R17, R7, R9, P0, P1 ;  /* 0x0000000711077210 */ /* 0x000fe400007e2409 */
[----:B0-----:R-:W-:-:S04]  /*1230*/  IADD3 R3, P0, P1, R20, R22, R3 ;  /* 0x0000001614037210 */ /* 0x001fc8000791e003 */
[----:B------:R-:W-:Y:S02]  /*1240*/  IADD3.X R21, PT, PT, R21, R23, R7, P0, P1 ;  /* 0x0000001715157210 */ /* 0x000fe400007e2407 */
[----:B----4-:R-:W-:-:S05]  /*1250*/  IADD3 R3, P0, PT, R18, R3, RZ ;  /* 0x0000000312037210 */ /* 0x010fca0007f1e0ff */
[----:B------:R-:W-:Y:S01]  /*1260*/  IMAD.X R19, R19, 0x1, R21, P0 ;  /* 0x0000000113137824 */ /* 0x000fe200000e0615 */
[----:B------:R-:W0:Y:S06]  /*1270*/  SHFL.DOWN PT, R0, R3, 0x1, 0x1f ;  /* 0x08201f0003007f89 */ /* 0x000e2c00000e0000 */
[----:B------:R-:W2:Y:S01]  /*1280*/  SHFL.DOWN P0, R2, R19, 0x1, 0x1f ;  /* 0x08201f0013027f89 */ /* 0x000ea20000000000 */
[----:B0-----:R-:W-:-:S05]  /*1290*/  IADD3 R5, P1, PT, R0, R3, RZ ;  /* 0x0000000300057210 */ /* 0x001fca0007f3e0ff */
[----:B--2---:R-:W-:Y:S01]  /*12a0*/  IMAD.X R7, R2, 0x1, R19, P1 ;  /* 0x0000000102077824 */ /* 0x004fe200008e0613 */
[----:B------:R-:W-:-:S04]  /*12b0*/  SEL R5, R5, R0, P0 ;  /* 0x0000000005057207 */ /* 0x000fc80000000000 */
[----:B------:R-:W-:Y:S01]  /*12c0*/  SEL R7, R7, R2, P0 ;  /* 0x0000000207077207 */ /* 0x000fe20000000000 */
[----:B------:R-:W0:Y:S04]  /*12d0*/  SHFL.DOWN PT, R0, R5, 0x2, 0x1f ;  /* 0x08401f0005007f89 */ /* 0x000e2800000e0000 */
[----:B------:R-:W2:Y:S01]  /*12e0*/  SHFL.DOWN P0, R2, R7, 0x2, 0x1f ;  /* 0x08401f0007027f89 */ /* 0x000ea20000000000 */
[----:B0-----:R-:W-:-:S04]  /*12f0*/  IADD3 R11, P1, PT, R0, R5, RZ ;  /* 0x00000005000b7210 */ /* 0x001fc80007f3e0ff */
[----:B--2---:R-:W-:Y:S02]  /*1300*/  SEL R11, R11, R0, P0 ;  /* 0x000000000b0b7207 */ /* 0x004fe40000000000 */
[----:B------:R-:W-:-:S03]  /*1310*/  IADD3.X R13, PT, PT, R2, R7, RZ, P1, !PT ;  /* 0x00000007020d7210 */ /* 0x000fc60000ffe4ff */
[----:B------:R-:W0:Y:S01]  /*1320*/  SHFL.DOWN PT, R0, R11, 0x4, 0x1f ;  /* 0x08801f000b007f89 */ /* 0x000e2200000e0000 */
[----:B------:R-:W-:-:S05]  /*1330*/  SEL R13, R13, R2, P0 ;  /* 0x000000020d0d7207 */ /* 0x000fca0000000000 */
[----:B------:R-:W2:Y:S01]  /*1340*/  SHFL.DOWN P0, R2, R13, 0x4, 0x1f ;  /* 0x08801f000d027f89 */ /* 0x000ea20000000000 */
[----:B0-----:R-:W-:-:S04]  /*1350*/  IADD3 R3, P1, PT, R0, R11, RZ ;  /* 0x0000000b00037210 */ /* 0x001fc80007f3e0ff */
[----:B--2---:R-:W-:Y:S01]  /*1360*/  SEL R3, R3, R0, P0 ;  /* 0x0000000003037207 */ /* 0x004fe20000000000 */
[----:B------:R-:W-:-:S04]  /*1370*/  IMAD.X R9, R2, 0x1, R13, P1 ;  /* 0x0000000102097824 */ /* 0x000fc800008e060d */
[----:B------:R-:W0:Y:S01]  /*1380*/  SHFL.DOWN PT, R0, R3, 0x8, 0x1f ;  /* 0x09001f0003007f89 */ /* 0x000e2200000e0000 */
[----:B------:R-:W-:-:S05]  /*1390*/  SEL R9, R9, R2, P0 ;  /* 0x0000000209097207 */ /* 0x000fca0000000000 */
[----:B------:R-:W2:Y:S01]  /*13a0*/  SHFL.DOWN P0, R2, R9, 0x8, 0x1f ;  /* 0x09001f0009027f89 */ /* 0x000ea20000000000 */
[----:B0-----:R-:W-:-:S05]  /*13b0*/  IADD3 R5, P1, PT, R0, R3, RZ ;  /* 0x0000000300057210 */ /* 0x001fca0007f3e0ff */
[----:B--2---:R-:W-:Y:S01]  /*13c0*/  IMAD.X R7, R2, 0x1, R9, P1 ;  /* 0x0000000102077824 */ /* 0x004fe200008e0609 */
[----:B-1----:R-:W-:Y:S02]  /*13d0*/  ISETP.NE.AND P1, PT, R4, RZ, PT ;  /* 0x000000ff0400720c */ /* 0x002fe40003f25270 */
[----:B------:R-:W-:Y:S02]  /*13e0*/  SEL R5, R5, R0, P0 ;  /* 0x0000000005057207 */ /* 0x000fe40000000000 */
[----:B------:R-:W-:-:S03]  /*13f0*/  SEL R7, R7, R2, P0 ;  /* 0x0000000207077207 */ /* 0x000fc60000000000 */
[----:B------:R0:W1:Y:S04]  /*1400*/  SHFL.DOWN PT, R4, R5, 0x10, 0x1f ;  /* 0x0a001f0005047f89 */ /* 0x00006800000e0000 */
[----:B------:R0:W2:Y:S02]  /*1410*/  SHFL.DOWN P0, R0, R7, 0x10, 0x1f ;  /* 0x0a001f0007007f89 */ /* 0x0000a40000000000 */
[----:B------:R-:W-:Y:S05]  /*1420*/  @P1 EXIT ;  /* 0x000000000000194d */ /* 0x000fea0003800000 */
[----:B------:R-:W3:Y:S01]  /*1430*/  S2R R9, SR_CTAID.X ;  /* 0x0000000000097919 */ /* 0x000ee20000002500 */
[----:B------:R-:W3:Y:S01]  /*1440*/  LDC.64 R2, c[0x0][0x388] ;  /* 0x0000e200ff027b82 */ /* 0x000ee20000000a00 */
[----:B01----:R-:W-:-:S04]  /*1450*/  IADD3 R5, P1, PT, R4, R5, RZ ;  /* 0x0000000504057210 */ /* 0x003fc80007f3e0ff */
[----:B--2---:R-:W-:Y:S02]  /*1460*/  IADD3.X R7, PT, PT, R0, R7, RZ, P1, !PT ;  /* 0x0000000700077210 */ /* 0x004fe40000ffe4ff */
[----:B------:R-:W-:Y:S02]  /*1470*/  SEL R4, R5, R4, P0 ;  /* 0x0000000405047207 */ /* 0x000fe40000000000 */
[----:B------:R-:W-:Y:S01]  /*1480*/  SEL R5, R7, R0, P0 ;  /* 0x0000000007057207 */ /* 0x000fe20000000000 */
[----:B---3--:R-:W-:-:S05]  /*1490*/  IMAD.WIDE.U32 R2, R9, 0x8, R2 ;  /* 0x0000000809027825 */ /* 0x008fca00078e0002 */
[----:B------:R-:W-:Y:S01]  /*14a0*/  STG.E.64 desc[UR6][R2.64], R4 ;  /* 0x0000000402007986 */ /* 0x000fe2000c101b06 */
[----:B------:R-:W-:Y:S05]  /*14b0*/  EXIT ;  /* 0x000000000000794d */ /* 0x000fea0003800000 */
        .weak           $__internal_0_$__cuda_sm20_div_u64
        .type           $__internal_0_$__cuda_sm20_div_u64,@function
        .size           $__internal_0_$__cuda_sm20_div_u64,($__internal_1_$__cuda_sm20_rem_u64 - $__internal_0_$__cuda_sm20_div_u64)
$__internal_0_$__cuda_sm20_div_u64:
[----:B------:R-:W0:Y:S08]  /*14c0*/  I2F.U64.RP R20, R4 ;  /* 0x0000000400147312 */ /* 0x000e300000309000 */
[----:B0-----:R-:W0:Y:S02]  /*14d0*/  MUFU.RCP R20, R20 ;  /* 0x0000001400147308 */ /* 0x001e240000001000 */
[----:B0-----:R-:W-:-:S06]  /*14e0*/  VIADD R16, R20, 0x1ffffffe ;  /* 0x1ffffffe14107836 */ /* 0x001fcc0000000000 */
[----:B------:R-:W0:Y:S02]  /*14f0*/  F2I.U64.TRUNC R16, R16 ;  /* 0x0000001000107311 */ /* 0x000e24000020d800 */
[----:B0-----:R-:W-:-:S04]  /*1500*/  IMAD.WIDE.U32 R18, R16, R4, RZ ;  /* 0x0000000410127225 */ /* 0x001fc800078e00ff */
[----:B------:R-:W-:Y:S01]  /*1510*/  IMAD R19, R16, R5, R19 ;  /* 0x0000000510137224 */ /* 0x000fe200078e0213 */
[----:B------:R-:W-:-:S03]  /*1520*/  IADD3 R21, P1, PT, RZ, -R18, RZ ;  /* 0x80000012ff157210 */ /* 0x000fc60007f3e0ff */
[----:B------:R-:W-:Y:S02]  /*1530*/  IMAD R19, R17, R4, R19 ;  /* 0x0000000411137224 */ /* 0x000fe400078e0213 */
[----:B------:R-:W-:-:S04]  /*1540*/  IMAD.HI.U32 R18, R16, R21, RZ ;  /* 0x0000001510127227 */ /* 0x000fc800078e00ff */
[----:B------:R-:W-:Y:S01]  /*1550*/  IMAD.X R23, RZ, RZ, ~R19, P1 ;  /* 0x000000ffff177224 */ /* 0x000fe200008e0e13 */
[----:B------:R-:W-:-:S03]  /*1560*/  MOV R19, R16 ;  /* 0x0000001000137202 */ /* 0x000fc60000000f00 */
[-C--:B------:R-:W-:Y:S02]  /*1570*/  IMAD R25, R17, R23.reuse, RZ ;  /* 0x0000001711197224 */ /* 0x080fe400078e02ff */
[----:B------:R-:W-:-:S04]  /*1580*/  IMAD.WIDE.U32 R18, P1, R16, R23, R18 ;  /* 0x0000001710127225 */ /* 0x000fc80007820012 */
[----:B------:R-:W-:-:S04]  /*1590*/  IMAD.HI.U32 R18, P2, R17, R21, R18 ;  /* 0x0000001511127227 */ /* 0x000fc80007840012 */
[----:B------:R-:W-:Y:S01]  /*15a0*/  IMAD.HI.U32 R21, R17, R23, RZ ;  /* 0x0000001711157227 */ /* 0x000fe200078e00ff */
[----:B------:R-:W-:-:S03]  /*15b0*/  IADD3 R19, P3, PT, R25, R18, RZ ;  /* 0x0000001219137210 */ /* 0x000fc60007f7e0ff */
[----:B------:R-:W-:Y:S02]  /*15c0*/  IMAD.X R21, R21, 0x1, R17, P1 ;  /* 0x0000000115157824 */ /* 0x000fe400008e0611 */
[----:B------:R-:W-:-:S03]  /*15d0*/  IMAD.WIDE.U32 R16, R19, R4, RZ ;  /* 0x0000000413107225 */ /* 0x000fc600078e00ff */
[----:B------:R-:W-:Y:S01]  /*15e0*/  IADD3.X R21, PT, PT, RZ, RZ, R21, P3, P2 ;  /* 0x000000ffff157210 */ /* 0x000fe20001fe4415 */
[----:B------:R-:W-:Y:S01]  /*15f0*/  IMAD R17, R19, R5, R17 ;  /* 0x0000000513117224 */ /* 0x000fe200078e0211 */
[----:B------:R-:W-:-:S03]  /*1600*/  IADD3 R23, P1, PT, RZ, -R16, RZ ;  /* 0x80000010ff177210 */ /* 0x000fc60007f3e0ff */
[----:B------:R-:W-:Y:S02]  /*1610*/  IMAD R17, R21, R4, R17 ;  /* 0x0000000415117224 */ /* 0x000fe400078e0211 */
[----:B------:R-:W-:-:S04]  /*1620*/  IMAD.HI.U32 R18, R19, R23, RZ ;  /* 0x0000001713127227 */ /* 0x000fc800078e00ff */
[----:B------:R-:W-:Y:S02]  /*1630*/  IMAD.X R16, RZ, RZ, ~R17, P1 ;  /* 0x000000ffff107224 */ /* 0x000fe400008e0e11 */
[----:B------:R-:W-:Y:S02]  /*1640*/  IMAD.MOV.U32 R17, RZ, RZ, RZ ;  /* 0x000000ffff117224 */ /* 0x000fe400078e00ff */
[----:B------:R-:W-:-:S04]  /*1650*/  IMAD.WIDE.U32 R18, P1, R19, R16, R18 ;  /* 0x0000001013127225 */ /* 0x000fc80007820012 */
[C---:B------:R-:W-:Y:S02]  /*1660*/  IMAD R20, R21.reuse, R16, RZ ;  /* 0x0000001015147224 */ /* 0x040fe400078e02ff */
[----:B------:R-:W-:-:S04]  /*1670*/  IMAD.HI.U32 R19, P2, R21, R23, R18 ;  /* 0x0000001715137227 */ /* 0x000fc80007840012 */
[----:B------:R-:W-:Y:S01]  /*1680*/  IMAD.HI.U32 R16, R21, R16, RZ ;  /* 0x0000001015107227 */ /* 0x000fe200078e00ff */
[----:B------:R-:W-:-:S04]  /*1690*/  IADD3 R19, P3, PT, R20, R19, RZ ;  /* 0x0000001314137210 */ /* 0x000fc80007f7e0ff */
[----:B------:R-:W-:Y:S01]  /*16a0*/  IADD3.X R21, PT, PT, R16, R21, RZ, P1, !PT ;  /* 0x0000001510157210 */ /* 0x000fe20000ffe4ff */
[----:B------:R-:W-:-:S03]  /*16b0*/  IMAD.HI.U32 R16, R19, R7, RZ ;  /* 0x0000000713107227 */ /* 0x000fc600078e00ff */
[----:B------:R-:W-:Y:S01]  /*16c0*/  IADD3.X R21, PT, PT, RZ, RZ, R21, P3, P2 ;  /* 0x000000ffff157210 */ /* 0x000fe20001fe4415 */
[----:B------:R-:W-:-:S04]  /*16d0*/  IMAD.WIDE.U32 R16, R19, R10, R16 ;  /* 0x0000000a13107225 */ /* 0x000fc800078e0010 */
[C---:B------:R-:W-:Y:S02]  /*16e0*/  IMAD R23, R21.reuse, R10, RZ ;  /* 0x0000000a15177224 */ /* 0x040fe400078e02ff */
[----:B------:R-:W-:-:S04]  /*16f0*/  IMAD.HI.U32 R16, P1, R21, R7, R16 ;  /* 0x0000000715107227 */ /* 0x000fc80007820010 */
[----:B------:R-:W-:Y:S01]  /*1700*/  IMAD.HI.U32 R19, R21, R10, RZ ;  /* 0x0000000a15137227 */ /* 0x000fe200078e00ff */
[----:B------:R-:W-:-:S03]  /*1710*/  IADD3 R21, P2, PT, R23, R16, RZ ;  /* 0x0000001017157210 */ /* 0x000fc60007f5e0ff */
[----:B------:R-:W-:Y:S02]  /*1720*/  IMAD.X R19, RZ, RZ, R19, P1 ;  /* 0x000000ffff137224 */ /* 0x000fe400008e0613 */
[----:B------:R-:W-:-:S03]  /*1730*/  IMAD.WIDE.U32 R16, R21, R4, RZ ;  /* 0x0000000415107225 */ /* 0x000fc600078e00ff */
[----:B------:R-:W-:Y:S01]  /*1740*/  IADD3.X R19, PT, PT, RZ, R19, RZ, P2, !PT ;  /* 0x00000013ff137210 */ /* 0x000fe200017fe4ff */
[----:B------:R-:W-:Y:S01]  /*1750*/  IMAD R17, R21, R5, R17 ;  /* 0x0000000515117224 */ /* 0x000fe200078e0211 */
[----:B------:R-:W-:-:S03]  /*1760*/  IADD3 R23, P2, PT, -R16, R7, RZ ;  /* 0x0000000710177210 */ /* 0x000fc60007f5e1ff */
[-C--:B------:R-:W-:Y:S01]  /*1770*/  IMAD R17, R19, R4.reuse, R17 ;  /* 0x0000000413117224 */ /* 0x080fe200078e0211 */
[----:B------:R-:W-:Y:S02]  /*1780*/  ISETP.GE.U32.AND P1, PT, R23, R4, PT ;  /* 0x000000041700720c */ /* 0x000fe40003f26070 */
[----:B------:R-:W-:Y:S01]  /*1790*/  IADD3 R7, P3, PT, -R4, R23, RZ ;  /* 0x0000001704077210 */ /* 0x000fe20007f7e1ff */
[----:B------:R-:W-:Y:S01]  /*17a0*/  IMAD.X R20, R10, 0x1, ~R17, P2 ;  /* 0x000000010a147824 */ /* 0x000fe200010e0e11 */
[----:B------:R-:W-:Y:S01]  /*17b0*/  IADD3 R16, P2, PT, R21, 0x1, RZ ;  /* 0x0000000115107810 */ /* 0x000fe20007f5e0ff */
[----:B------:R-:W-:Y:S02]  /*17c0*/  HFMA2 R17, -RZ, RZ, 0, 0 ;  /* 0x00000000ff117431 */ /* 0x000fe400000001ff */
[C---:B------:R-:W-:Y:S01]  /*17d0*/  IMAD.X R18, R20.reuse, 0x1, ~R5, P3 ;  /* 0x0000000114127824 */ /* 0x040fe200018e0e05 */
[----:B------:R-:W-:Y:S02]  /*17e0*/  ISETP.GE.U32.AND.EX P1, PT, R20, R5, PT, P1 ;  /* 0x000000051400720c */ /* 0x000fe40003f26110 */
[----:B------:R-:W-:-:S02]  /*17f0*/  IADD3.X R10, PT, PT, RZ, R19, RZ, P2, !PT ;  /* 0x00000013ff0a7210 */ /* 0x000fc400017fe4ff */
[----:B------:R-:W-:Y:S02]  /*1800*/  SEL R7, R7, R23, P1 ;  /* 0x0000001707077207 */ /* 0x000fe40000800000 */
[----:B------:R-:W-:Y:S02]  /*1810*/  SEL R16, R16, R21, P1 ;  /* 0x0000001510107207 */ /* 0x000fe40000800000 */
[----:B------:R-:W-:Y:S02]  /*1820*/  SEL R18, R18, R20, P1 ;  /* 0x0000001412127207 */ /* 0x000fe40000800000 */
[----:B------:R-:W-:Y:S02]  /*1830*/  SEL R19, R10, R19, P1 ;  /* 0x000000130a137207 */ /* 0x000fe40000800000 */
[----:B------:R-:W-:Y:S02]  /*1840*/  ISETP.GE.U32.AND P1, PT, R7, R4, PT ;  /* 0x000000040700720c */ /* 0x000fe40003f26070 */
[----:B------:R-:W-:-:S02]  /*1850*/  IADD3 R7, P3, PT, R16, 0x1, RZ ;  /* 0x0000000110077810 */ /* 0x000fc40007f7e0ff */
[----:B------:R-:W-:Y:S02]  /*1860*/  ISETP.GE.U32.AND.EX P1, PT, R18, R5, PT, P1 ;  /* 0x000000051200720c */ /* 0x000fe40003f26110 */
[----:B------:R-:W-:Y:S01]  /*1870*/  ISETP.NE.U32.AND P2, PT, R4, RZ, PT ;  /* 0x000000ff0400720c */ /* 0x000fe20003f45070 */
[----:B------:R-:W-:Y:S01]  /*1880*/  IMAD.X R10, RZ, RZ, R19, P3 ;  /* 0x000000ffff0a7224 */ /* 0x000fe200018e0613 */
[----:B------:R-:W-:Y:S01]  /*1890*/  SEL R7, R7, R16, P1 ;  /* 0x0000001007077207 */ /* 0x000fe20000800000 */
[----:B------:R-:W-:Y:S01]  /*18a0*/  IMAD.MOV.U32 R16, RZ, RZ, R8 ;  /* 0x000000ffff107224 */ /* 0x000fe200078e0008 */
[----:B------:R-:W-:Y:S02]  /*18b0*/  ISETP.NE.AND.EX P2, PT, R5, RZ, PT, P2 ;  /* 0x000000ff0500720c */ /* 0x000fe40003f45320 */
[----:B------:R-:W-:Y:S02]  /*18c0*/  SEL R10, R10, R19, P1 ;  /* 0x000000130a0a7207 */ /* 0x000fe40000800000 */
[----:B------:R-:W-:-:S02]  /*18d0*/  SEL R7, R7, 0xffffffff, P2 ;  /* 0xffffffff07077807 */ /* 0x000fc40001000000 */
[----:B------:R-:W-:Y:S01]  /*18e0*/  SEL R10, R10, 0xffffffff, P2 ;  /* 0xffffffff0a0a7807 */ /* 0x000fe20001000000 */
[----:B------:R-:W-:Y:S06]  /*18f0*/  RET.REL.NODEC R16 `(_Z16part2_512threadsPKmPm) ;  /* 0xffffffe410c07950 */ /* 0x000fec0003c3ffff */
        .weak           $__internal_1_$__cuda_sm20_rem_u64
        .type           $__internal_1_$__cuda_sm20_rem_u64,@function
        .size           $__internal_1_$__cuda_sm20_rem_u64,(.L_x_33 - $__internal_1_$__cuda_sm20_rem_u64)
$__internal_1_$__cuda_sm20_rem_u64:
[----:B------:R-:W-:Y:S02]  /*1900*/  IMAD.MOV.U32 R20, RZ, RZ, R4 ;  /* 0x000000ffff147224 */ /* 0x000fe400078e0004 */
[----:B------:R-:W-:-:S04]  /*1910*/  IMAD.MOV.U32 R21, RZ, RZ, R5 ;  /* 0x000000ffff157224 */ /* 0x000fc800078e0005 */
[----:B------:R-:W0:Y:S08]  /*1920*/  I2F.U64.RP R20, R20 ;  /* 0x0000001400147312 */ /* 0x000e300000309000 */
[----:B0-----:R-:W0:Y:S02]  /*1930*/  MUFU.RCP R16, R20 ;  /* 0x0000001400107308 */ /* 0x001e240000001000 */
[----:B0-----:R-:W-:-:S06]  /*1940*/  IADD3 R16, PT, PT, R16, 0x1ffffffe, RZ ;  /* 0x1ffffffe10107810 */ /* 0x001fcc0007ffe0ff */
[----:B------:R-:W0:Y:S02]  /*1950*/  F2I.U64.TRUNC R16, R16 ;  /* 0x0000001000107311 */ /* 0x000e24000020d800 */
[----:B0-----:R-:W-:-:S04]  /*1960*/  IMAD.WIDE.U32 R18, R16, R4, RZ ;  /* 0x0000000410127225 */ /* 0x001fc800078e00ff */
[----:B------:R-:W-:Y:S01]  /*1970*/  IMAD R19, R16, R5, R19 ;  /* 0x0000000510137224 */ /* 0x000fe200078e0213 */
[----:B------:R-:W-:-:S03]  /*1980*/  IADD3 R23, P1, PT, RZ, -R18, RZ ;  /* 0x80000012ff177210 */ /* 0x000fc60007f3e0ff */
[----:B------:R-:W-:Y:S02]  /*1990*/  IMAD R19, R17, R4, R19 ;  /* 0x0000000411137224 */ /* 0x000fe400078e0213 */
[----:B------:R-:W-:-:S04]  /*19a0*/  IMAD.HI.U32 R18, R16, R23, RZ ;  /* 0x0000001710127227 */ /* 0x000fc800078e00ff */
[----:B------:R-:W-:Y:S02]  /*19b0*/  IMAD.X R25, RZ, RZ, ~R19, P1 ;  /* 0x000000ffff197224 */ /* 0x000fe400008e0e13 */
[----:B------:R-:W-:Y:S02]  /*19c0*/  IMAD.MOV.U32 R19, RZ, RZ, R16 ;  /* 0x000000ffff137224 */ /* 0x000fe400078e0010 */
[----:B------:R-:W-:-:S04]  /*19d0*/  IMAD.HI.U32 R21, R17, R25, RZ ;  /* 0x0000001911157227 */ /* 0x000fc800078e00ff */
[----:B------:R-:W-:-:S05]  /*19e0*/  IMAD.WIDE.U32 R18, P1, R16, R25, R18 ;  /* 0x0000001910127225 */ /* 0x000fca0007820012 */
[----:B------:R-:W-:Y:S01]  /*19f0*/  IADD3.X R21, PT, PT, R21, R17, RZ, P1, !PT ;  /* 0x0000001115157210 */ /* 0x000fe20000ffe4ff */
[----:B------:R-:W-:-:S04]  /*1a00*/  IMAD.HI.U32 R18, P2, R17, R23, R18 ;  /* 0x0000001711127227 */ /* 0x000fc80007840012 */
[----:B------:R-:W-:-:S05]  /*1a10*/  IMAD R19, R17, R25, RZ ;  /* 0x0000001911137224 */ /* 0x000fca00078e02ff */
[----:B------:R-:W-:-:S04]  /*1a20*/  IADD3 R19, P3, PT, R19, R18, RZ ;  /* 0x0000001213137210 */ /* 0x000fc80007f7e0ff */
[----:B------:R-:W-:Y:S01]  /*1a30*/  IADD3.X R21, PT, PT, RZ, RZ, R21, P3, P2 ;  /* 0x000000ffff157210 */ /* 0x000fe20001fe4415 */
[----:B------:R-:W-:-:S04]  /*1a40*/  IMAD.WIDE.U32 R16, R19, R4, RZ ;  /* 0x0000000413107225 */ /* 0x000fc800078e00ff */
[----:B------:R-:W-:Y:S01]  /*1a50*/  IMAD R17, R19, R5, R17 ;  /* 0x0000000513117224 */ /* 0x000fe200078e0211 */
[----:B------:R-:W-:-:S03]  /*1a60*/  IADD3 R23, P1, PT, RZ, -R16, RZ ;  /* 0x80000010ff177210 */ /* 0x000fc60007f3e0ff */
[----:B------:R-:W-:Y:S02]  /*1a70*/  IMAD R17, R21, R4, R17 ;  /* 0x0000000415117224 */ /* 0x000fe400078e0211 */
[----:B------:R-:W-:-:S04]  /*1a80*/  IMAD.HI.U32 R18, R19, R23, RZ ;  /* 0x0000001713127227 */ /* 0x000fc800078e00ff */
[----:B------:R-:W-:Y:S01]  /*1a90*/  IMAD.X R16, RZ, RZ, ~R17, P1 ;  /* 0x000000ffff107224 */ /* 0x000fe200008e0e11 */
[----:B------:R-:W-:-:S03]  /*1aa0*/  MOV R17, RZ ;  /* 0x000000ff00117202 */ /* 0x000fc60000000f00 */
[----:B------:R-:W-:-:S04]  /*1ab0*/  IMAD.WIDE.U32 R18, P1, R19, R16, R18 ;  /* 0x0000001013127225 */ /* 0x000fc80007820012 */
[C---:B------:R-:W-:Y:S02]  /*1ac0*/  IMAD R20, R21.reuse, R16, RZ ;  /* 0x0000001015147224 */ /* 0x040fe400078e02ff */
[----:B------:R-:W-:-:S04]  /*1ad0*/  IMAD.HI.U32 R19, P2, R21, R23, R18 ;  /* 0x0000001715137227 */ /* 0x000fc80007840012 */
[----:B------:R-:W-:Y:S01]  /*1ae0*/  IMAD.HI.U32 R16, R21, R16, RZ ;  /* 0x0000001015107227 */ /* 0x000fe200078e00ff */
[----:B------:R-:W-:-:S03]  /*1af0*/  IADD3 R19, P3, PT, R20, R19, RZ ;  /* 0x0000001314137210 */ /* 0x000fc60007f7e0ff */
[----:B------:R-:W-:Y:S02]  /*1b00*/  IMAD.X R21, R16, 0x1, R21, P1 ;  /* 0x0000000110157824 */ /* 0x000fe400008e0615 */
        /* <DEDUP_REMOVED lines=8> */
[----:B------:R-:W-:-:S04]  /*1b90*/  IMAD.WIDE.U32 R16, R19, R4, RZ ;  /* 0x0000000413107225 */ /* 0x000fc800078e00ff */
[----:B------:R-:W-:Y:S01]  /*1ba0*/  IMAD.X R21, RZ, RZ, R18, P2 ;  /* 0x000000ffff157224 */ /* 0x000fe200010e0612 */
[----:B------:R-:W-:Y:S01]  /*1bb0*/  IADD3 R23, P2, PT, -R16, R7, RZ ;  /* 0x0000000710177210 */ /* 0x000fe20007f5e1ff */
[----:B------:R-:W-:-:S03]  /*1bc0*/  IMAD R19, R19, R5, R17 ;  /* 0x0000000513137224 */ /* 0x000fc600078e0211 */
[-C--:B------:R-:W-:Y:S01]  /*1bd0*/  ISETP.GE.U32.AND P1, PT, R23, R4.reuse, PT ;  /* 0x000000041700720c */ /* 0x080fe20003f26070 */
[----:B------:R-:W-:-:S05]  /*1be0*/  IMAD R19, R21, R4, R19 ;  /* 0x0000000415137224 */ /* 0x000fca00078e0213 */
[----:B------:R-:W-:Y:S02]  /*1bf0*/  IADD3.X R18, PT, PT, ~R19, R10, RZ, P2, !PT ;  /* 0x0000000a13127210 */ /* 0x000fe400017fe5ff */
[----:B------:R-:W-:Y:S02]  /*1c00*/  IADD3 R17, P2, PT, -R4, R23, RZ ;  /* 0x0000001704117210 */ /* 0x000fe40007f5e1ff */
[----:B------:R-:W-:-:S03]  /*1c10*/  ISETP.GE.U32.AND.EX P1, PT, R18, R5, PT, P1 ;  /* 0x000000051200720c */ /* 0x000fc60003f26110 */
[----:B------:R-:W-:Y:S01]  /*1c20*/  IMAD.X R16, R18, 0x1, ~R5, P2 ;  /* 0x0000000112107824 */ /* 0x000fe200010e0e05 */
[----:B------:R-:W-:Y:S02]  /*1c30*/  SEL R17, R17, R23, P1 ;  /* 0x0000001711117207 */ /* 0x000fe40000800000 */
[----:B------:R-:W-:Y:S02]  /*1c40*/  ISETP.NE.U32.AND P2, PT, R4, RZ, PT ;  /* 0x000000ff0400720c */ /* 0x000fe40003f45070 */
[----:B------:R-:W-:Y:S02]  /*1c50*/  SEL R16, R16, R18, P1 ;  /* 0x0000001210107207 */ /* 0x000fe40000800000 */
[----:B------:R-:W-:Y:S02]  /*1c60*/  ISETP.GE.U32.AND P1, PT, R17, R4, PT ;  /* 0x000000041100720c */ /* 0x000fe40003f26070 */
[----:B------:R-:W-:Y:S02]  /*1c70*/  IADD3 R18, P3, PT, -R4, R17, RZ ;  /* 0x0000001104127210 */ /* 0x000fe40007f7e1ff */
[----:B------:R-:W-:-:S02]  /*1c80*/  ISETP.GE.U32.AND.EX P1, PT, R16, R5, PT, P1 ;  /* 0x000000051000720c */ /* 0x000fc40003f26110 */
[-C--:B------:R-:W-:Y:S02]  /*1c90*/  IADD3.X R19, PT, PT, ~R5, R16.reuse, RZ, P3, !PT ;  /* 0x0000001005137210 */ /* 0x080fe40001ffe5ff */
[----:B------:R-:W-:Y:S01]  /*1ca0*/  SEL R18, R18, R17, P1 ;  /* 0x0000001112127207 */ /* 0x000fe20000800000 */
[----:B------:R-:W-:Y:S01]  /*1cb0*/  HFMA2 R17, -RZ, RZ, 0, 0 ;  /* 0x00000000ff117431 */ /* 0x000fe200000001ff */
[----:B------:R-:W-:Y:S01]  /*1cc0*/  SEL R19, R19, R16, P1 ;  /* 0x0000001013137207 */ /* 0x000fe20000800000 */
[----:B------:R-:W-:Y:S01]  /*1cd0*/  IMAD.MOV.U32 R16, RZ, RZ, R8 ;  /* 0x000000ffff107224 */ /* 0x000fe200078e0008 */
[----:B------:R-:W-:-:S04]  /*1ce0*/  ISETP.NE.AND.EX P2, PT, R5, RZ, PT, P2 ;  /* 0x000000ff0500720c */ /* 0x000fc80003f45320 */
[----:B------:R-:W-:Y:S02]  /*1cf0*/  SEL R18, R18, 0xffffffff, P2 ;  /* 0xffffffff12127807 */ /* 0x000fe40001000000 */
[----:B------:R-:W-:Y:S01]  /*1d00*/  SEL R19, R19, 0xffffffff, P2 ;  /* 0xffffffff13137807 */ /* 0x000fe20001000000 */
[----:B------:R-:W-:Y:S06]  /*1d10*/  RET.REL.NODEC R16 `(_Z16part2_512threadsPKmPm) ;  /* 0xffffffe010b87950 */ /* 0x000fec0003c3ffff */
.L_x_19:
        /* <DEDUP_REMOVED lines=14> */
.L_x_33:


//--------------------- .text._Z17part1_1024threadsPKmPm --------------------------
	.section	.text._Z17part1_1024threadsPKmPm,"ax",@progbits
	.align	128
        .global         _Z17part1_1024threadsPKmPm
        .type           _Z17part1_1024threadsPKmPm,@function
        .size           _Z17part1_1024threadsPKmPm,(.L_x_34 - _Z17part1_1024threadsPKmPm)
        .other          _Z17part1_1024threadsPKmPm,@"STO_CUDA_ENTRY STV_DEFAULT"
_Z17part1_1024threadsPKmPm:
.text._Z17part1_1024threadsPKmPm:
        /* <DEDUP_REMOVED lines=10> */
[----:B------:R-:W-:Y:S02]  /*00a0*/  HFMA2 R8, -RZ, RZ, 0, 5.9604644775390625e-05 ;  /* 0x000003e8ff087431 */ /* 0x000fe400000001ff */
[----:B------:R-:W-:Y:S01]  /*00b0*/  IMAD.MOV.U32 R2, RZ, RZ, 0xa ;  /* 0x0000000aff027424 */ /* 0x000fe200078e00ff */
[----:B------:R-:W-:Y:S01]  /*00c0*/  MOV R16, 0xf4240 ;  /* 0x000f424000107802 */ /* 0x000fe20000000f00 */
[----:B------:R-:W-:Y:S01]  /*00d0*/  IMAD.MOV.U32 R3, RZ, RZ, 0x0 ;  /* 0x00000000ff037424 */ /* 0x000fe200078e00ff */
[----:B------:R-:W-:Y:S01]  /*00e0*/  BSSY.RECONVERGENT B0, `(.L_x_20) ;  /* 0x000001a000007945 */ /* 0x000fe20003800200 */
[----:B------:R-:W-:Y:S02]  /*00f0*/  IMAD.MOV.U32 R9, RZ, RZ, 0x0 ;  /* 0x00000000ff097424 */ /* 0x000fe400078e00ff */
[----:B------:R-:W-:Y:S02]  /*0100*/  HFMA2 R21, -RZ, RZ, 0, 0 ;  /* 0x00000000ff157431 */ /* 0x000fe400000001ff */
[----:B------:R-:W-:Y:S01]  /*0110*/  IMAD.MOV.U32 R10, RZ, RZ, 0x2710 ;  /* 0x00002710ff0a7424 */ /* 0x000fe200078e00ff */
[----:B------:R-:W-:Y:S01]  /*0120*/  STL.64 [R1], R2 ;  /* 0x0000000201007387 */ /* 0x000fe20000100a00 */
[----:B------:R-:W-:-:S02]  /*0130*/  IMAD.MOV.U32 R11, RZ, RZ, 0x0 ;  /* 0x00000000ff0b7424 */ /* 0x000fc400078e00ff */
[----:B------:R-:W-:Y:S01]  /*0140*/  IMAD.MOV.U32 R12, RZ, RZ, 0x186a0 ;  /* 0x000186a0ff0c7424 */ /* 0x000fe200078e00ff */
[----:B------:R-:W-:Y:S01]  /*0150*/  STL.64 [R1+0x10], R8 ;  /* 0x0000100801007387 */ /* 0x000fe20000100a00 */
[----:B------:R-:W-:Y:S02]  /*0160*/  IMAD.MOV.U32 R13, RZ, RZ, 0x0 ;  /* 0x00000000ff0d7424 */ /* 0x000fe400078e00ff */
[----:B------:R-:W-:Y:S01]  /*0170*/  IMAD.MOV.U32 R17, RZ, RZ, 0x0 ;  /* 0x00000000ff117424 */ /* 0x000fe200078e00ff */
[----:B------:R-:W-:Y:S01]  /*0180*/  STL.64 [R1+0x18], R10 ;  /* 0x0000180a01007387 */ /* 0x000fe20000100a00 */
[----:B------:R-:W-:Y:S02]  /*0190*/  IMAD.MOV.U32 R18, RZ, RZ, 0x989680 ;  /* 0x00989680ff127424 */ /* 0x000fe400078e00ff */
[----:B------:R-:W-:Y:S01]  /*01a0*/  IMAD.MOV.U32 R19, RZ, RZ, 0x0 ;  /* 0x00000000ff137424 */ /* 0x000fe200078e00ff */
[----:B------:R-:W-:Y:S01]  /*01b0*/  STL.64 [R1+0x20], R12 ;  /* 0x0000200c01007387 */ /* 0x000fe20000100a00 */
[----:B------:R-:W-:-:S02]  /*01c0*/  IMAD.MOV.U32 R4, RZ, RZ, 0x64 ;  /* 0x00000064ff047424 */ /* 0x000fc400078e00ff */
[----:B------:R-:W-:Y:S01]  /*01d0*/  IMAD.MOV.U32 R5, RZ, RZ, 0x0 ;  /* 0x00000000ff057424 */ /* 0x000fe200078e00ff */
[----:B------:R-:W-:Y:S01]  /*01e0*/  STL.64 [R1+0x28], R16 ;  /* 0x0000281001007387 */ /* 0x000fe20000100a00 */
[----:B------:R-:W-:-:S03]  /*01f0*/  IMAD.MOV.U32 R20, RZ, RZ, 0x3b9aca00 ;  /* 0x3b9aca00ff147424 */ /* 0x000fc600078e00ff */
[----:B------:R-:W-:Y:S04]  /*0200*/  STL.64 [R1+0x30], R18 ;  /* 0x0000301201007387 */ /* 0x000fe80000100a00 */
[----:B------:R0:W-:Y:S02]  /*0210*/  STL.64 [R1+0x8], R4 ;  /* 0x0000080401007387 */ /* 0x0001e40000100a00 */
[----:B0-----:R-:W-:Y:S01]  /*0220*/  IMAD.MOV.U32 R4, RZ, RZ, 0x5f5e100 ;  /* 0x05f5e100ff047424 */ /* 0x001fe200078e00ff */
[----:B--2---:R-:W0:Y:S02]  /*0230*/  FLO.U32 R0, R7 ;  /* 0x0000000700007300 */ /* 0x004e2400000e0000 */
[----:B0-----:R-:W-:-:S13]  /*0240*/  ISETP.NE.U32.AND P0, PT, R0, -0x1, PT ;  /* 0xffffffff0000780c */ /* 0x001fda0003f05070 */
[----:B------:R-:W-:Y:S01]  /*0250*/  @P0 VIADD R0, R0, 0x20 ;  /* 0x0000002000000836 */ /* 0x000fe20000000000 */
[----:B------:R-:W-:Y:S06]  /*0260*/  @P0 BRA `(.L_x_21) ;  /* 0x0000000000040947 */ /* 0x000fec0003800000 */
[----:B------:R0:W1:Y:S02]  /*0270*/  FLO.U32 R0, R6 ;  /* 0x0000000600007300 */ /* 0x00006400000e0000 */
.L_x_21:
[----:B------:R-:W-:Y:S05]  /*0280*/  BSYNC.RECONVERGENT B0 ;  /* 0x0000000000007941 */ /* 0x000fea0003800200 */
.L_x_20:
[----:B-1----:R-:W-:Y:S01]  /*0290*/  I2FP.F32.S32 R0, R0 ;  /* 0x0000000000007245 */ /* 0x002fe20000201400 */
[----:B------:R-:W-:Y:S01]  /*02a0*/  IMAD.MOV.U32 R8, RZ, RZ, 0x540be400 ;  /* 0x540be400ff087424 */ /* 0x000fe200078e00ff */
[----:B------:R1:W-:Y:S01]  /*02b0*/  STL.64 [R1+0x40], R20 ;  /* 0x0000401401007387 */ /* 0x0003e20000100a00 */
[----:B------:R-:W-:Y:S02]  /*02c0*/  IMAD.MOV.U32 R9, RZ, RZ, 0x2 ;  /* 0x00000002ff097424 */ /* 0x000fe400078e00ff */
[----:B------:R-:W-:Y:S02]  /*02d0*/  HFMA2 R22, -RZ, RZ, -0.018646240234375, -0.0 ;  /* 0xa4c68000ff167431 */ /* 0x000fe400000001ff */
[----:B------:R-:W-:Y:S01]  /*02e0*/  FMUL R2, R0, 0.30103000998497009277 ;  /* 0x3e9a209b00027820 */ /* 0x000fe20000400000 */
[----:B------:R-:W-:Y:S01]  /*02f0*/  IMAD.MOV.U32 R10, RZ, RZ, 0x4876e800 ;  /* 0x4876e800ff0a7424 */ /* 0x000fe200078e00ff */
[----:B------:R-:W-:Y:S01]  /*0300*/  MOV R12, 0xd4a51000 ;  /* 0xd4a51000000c7802 */ /* 0x000fe20000000f00 */
[----:B------:R-:W-:Y:S01]  /*0310*/  IMAD.MOV.U32 R11, RZ, RZ, 0x17 ;  /* 0x00000017ff0b7424 */ /* 0x000fe200078e00ff */
[----:B------:R-:W2:Y:S01]  /*0320*/  F2I.TRUNC.NTZ R3, R2 ;  /* 0x0000000200037305 */ /* 0x000ea2000020f100 */
[----:B------:R-:W-:Y:S01]  /*0330*/  IMAD.MOV.U32 R0, RZ, RZ, R1 ;  /* 0x000000ffff007224 */ /* 0x000fe200078e0001 */
[----:B------:R3:W-:Y:S01]  /*0340*/  STL.64 [R1+0x48], R8 ;  /* 0x0000480801007387 */ /* 0x0007e20000100a00 */
[----:B------:R-:W-:-:S02]  /*0350*/  IMAD.MOV.U32 R13, RZ, RZ, 0xe8 ;  /* 0x000000e8ff0d7424 */ /* 0x000fc400078e00ff */
[----:B-1----:R-:W-:Y:S01]  /*0360*/  HFMA2 R21, -RZ, RZ, -0.00020682811737060546875, 0.013702392578125 ;  /* 0x8ac72304ff157431 */ /* 0x002fe200000001ff */
[----:B------:R1:W-:Y:S01]  /*0370*/  STL.64 [R1+0x50], R10 ;  /* 0x0000500a01007387 */ /* 0x0003e20000100a00 */
[----:B------:R-:W-:Y:S02]  /*0380*/  IMAD.MOV.U32 R16, RZ, RZ, 0x4e72a000 ;  /* 0x4e72a000ff107424 */ /* 0x000fe400078e00ff */
[----:B------:R-:W-:Y:S01]  /*0390*/  IMAD.MOV.U32 R17, RZ, RZ, 0x918 ;  /* 0x00000918ff117424 */ /* 0x000fe200078e00ff */
[----:B------:R4:W-:Y:S01]  /*03a0*/  STL.64 [R1+0x38], R4 ;  /* 0x0000380401007387 */ /* 0x0009e20000100a00 */
[----:B------:R-:W-:Y:S02]  /*03b0*/  IMAD.MOV.U32 R18, RZ, RZ, 0x107a4000 ;  /* 0x107a4000ff127424 */ /* 0x000fe400078e00ff */
[----:B------:R-:W-:Y:S01]  /*03c0*/  IMAD.MOV.U32 R19, RZ, RZ, 0x5af3 ;  /* 0x00005af3ff137424 */ /* 0x000fe200078e00ff */
[----:B---3--:R-:W-:Y:S01]  /*03d0*/  MOV R8, 0x5d8a0000 ;  /* 0x5d8a000000087802 */ /* 0x008fe20000000f00 */
[----:B------:R-:W-:Y:S01]  /*03e0*/  IMAD.MOV.U32 R23, RZ, RZ, 0x38d7e ;  /* 0x00038d7eff177424 */ /* 0x000fe200078e00ff */
[----:B------:R3:W-:Y:S01]  /*03f0*/  STL.64 [R1+0x58], R12 ;  /* 0x0000580c01007387 */ /* 0x0007e20000100a00 */
[----:B------:R-:W-:-:S02]  /*0400*/  IMAD.MOV.U32 R24, RZ, RZ, 0x6fc10000 ;  /* 0x6fc10000ff187424 */ /* 0x000fc400078e00ff */
[----:B------:R-:W-:Y:S01]  /*0410*/  IMAD.MOV.U32 R25, RZ, RZ, 0x2386f2 ;  /* 0x002386f2ff197424 */ /* 0x000fe200078e00ff */
[----:B------:R3:W-:Y:S01]  /*0420*/  STL.64 [R1+0x60], R16 ;  /* 0x0000601001007387 */ /* 0x0007e20000100a00 */
[----:B------:R-:W-:Y:S02]  /*0430*/  IMAD.MOV.U32 R9, RZ, RZ, 0x1634578 ;  /* 0x01634578ff097424 */ /* 0x000fe400078e00ff */
[----:B-1----:R-:W-:Y:S01]  /*0440*/  IMAD.MOV.U32 R10, RZ, RZ, -0x589c0000 ;  /* 0xa7640000ff0a7424 */ /* 0x002fe200078e00ff */
[----:B------:R3:W-:Y:S01]  /*0450*/  STL.64 [R1+0x68], R18 ;  /* 0x0000681201007387 */ /* 0x0007e20000100a00 */
[----:B------:R-:W-:Y:S02]  /*0460*/  IMAD.MOV.U32 R11, RZ, RZ, 0xde0b6b3 ;  /* 0x0de0b6b3ff0b7424 */ /* 0x000fe400078e00ff */
[----:B------:R-:W-:Y:S01]  /*0470*/  IMAD.MOV.U32 R20, RZ, RZ, -0x76180000 ;  /* 0x89e80000ff147424 */ /* 0x000fe200078e00ff */
[----:B------:R3:W-:Y:S01]  /*0480*/  STL.64 [R1+0x70], R22 ;  /* 0x0000701601007387 */ /* 0x0007e20000100a00 */
[----:B------:R-:W-:-:S02]  /*0490*/  IMAD.MOV.U32 R26, RZ, RZ, -0x1 ;  /* 0xffffffffff1a7424 */ /* 0x000fc400078e00ff */
[----:B------:R-:W-:Y:S01]  /*04a0*/  IMAD.MOV.U32 R27, RZ, RZ, -0x1 ;  /* 0xffffffffff1b7424 */ /* 0x000fe200078e00ff */
[----:B------:R3:W-:Y:S01]  /*04b0*/  STL.64 [R1+0x78], R24 ;  /* 0x0000781801007387 */ /* 0x0007e20000100a00 */
[----:B--2---:R-:W-:-:S03]  /*04c0*/  IMAD R0, R3, 0x8, R0 ;  /* 0x0000000803007824 */ /* 0x004fc600078e0200 */
[----:B------:R3:W-:Y:S04]  /*04d0*/  STL.64 [R1+0x80], R8 ;  /* 0x0000800801007387 */ /* 0x0007e80000100a00 */
[----:B------:R3:W-:Y:S04]  /*04e0*/  STL.64 [R1+0x88], R10 ;  /* 0x0000880a01007387 */ /* 0x0007e80000100a00 */
[----:B------:R3:W-:Y:S04]  /*04f0*/  STL.64 [R1+0x90], R20 ;  /* 0x0000901401007387 */ /* 0x0007e80000100a00 */
[----:B------:R3:W-:Y:S04]  /*0500*/  STL.64 [R1+0x98], R26 ;  /* 0x0000981a01007387 */ /* 0x0007e80000100a00 */
[----:B----4-:R-:W2:Y:S01]  /*0510*/  LDL.64 R4, [R0] ;  /* 0x0000000000047983 */ /* 0x010ea20000100a00 */
[----:B------:R-:W-:Y:S01]  /*0520*/  VIADD R2, R3, 0x1 ;  /* 0x0000000103027836 */ /* 0x000fe20000000000 */
[----:B------:R-:W-:Y:S01]  /*0530*/  BSSY.RECONVERGENT B0, `(.L_x_22) ;  /* 0x000002d000007945 */ /* 0x000fe20003800200 */
[----:B--2---:R-:W-:-:S04]  /*0540*/  ISETP.GE.U32.AND P0, PT, R6, R4, PT ;  /* 0x000000040600720c */ /* 0x004fc80003f06070 */
[----:B------:R-:W-:-:S13]  /*0550*/  ISETP.GE.U32.AND.EX P0, PT, R7, R5, PT, P0 ;  /* 0x000000050700720c */ /* 0x000fda0003f06100 */
[----:B------:R-:W-:-:S05]  /*0560*/  @!P0 IADD3 R2, PT, PT, R3, RZ, RZ ;  /* 0x000000ff03028210 */ /* 0x000fca0007ffe0ff */
[----:B------:R-:W-:-:S05]  /*0570*/  VIADD R2, R2, 0x1 ;  /* 0x0000000102027836 */ /* 0x000fca0000000000 */
[----:B------:R-:W-:-:S05]  /*0580*/  SHF.R.U32.HI R2, RZ, 0x1, R2 ;  /* 0x00000001ff027819 */ /* 0x000fca0000011602 */
[----:B------:R-:W-:-:S06]  /*0590*/  IMAD.SHL.U32 R2, R2, 0x8, RZ ;  /* 0x0000000802027824 */ /* 0x000fcc00078e00ff */
[----:B------:R-:W1:Y:S02]  /*05a0*/  LDC.64 R2, c[0x3][R2] ;  /* 0x00c0000002027b82 */ /* 0x000e640000000a00 */
[----:B-1----:R-:W-:-:S04]  /*05b0*/  LOP3.LUT R4, R7, R3, RZ, 0xfc, !PT ;  /* 0x0000000307047212 */ /* 0x002fc800078efcff */
[----:B------:R-:W-:-:S13]  /*05c0*/  ISETP.NE.U32.AND P0, PT, R4, RZ, PT ;  /* 0x000000ff0400720c */ /* 0x000fda0003f05070 */
[----:B---3--:R-:W-:Y:S05]  /*05d0*/  @P0 BRA `(.L_x_23) ;  /* 0x0000000000600947 */ /* 0x008fea0003800000 */
[----:B------:R-:W1:Y:S01]  /*05e0*/  I2F.U32.RP R0, R2 ;  /* 0x0000000200007306 */ /* 0x000e620000209000 */
[----:B------:R-:W-:Y:S01]  /*05f0*/  IMAD.MOV R3, RZ, RZ, -R2 ;  /* 0x000000ffff037224 */ /* 0x000fe200078e0a02 */
[----:B------:R-:W-:Y:S01]  /*0600*/  ISETP.NE.U32.AND P2, PT, R2, RZ, PT ;  /* 0x000000ff0200720c */ /* 0x000fe20003f45070 */
[----:B------:R-:W-:-:S05]  /*0610*/  IMAD.MOV.U32 R11, RZ, RZ, RZ ;  /* 0x000000ffff0b7224 */ /* 0x000fca00078e00ff */
[----:B-1----:R-:W1:Y:S02]  /*0620*/  MUFU.RCP R0, R0 ;  /* 0x0000000000007308 */ /* 0x002e640000001000 */
[----:B-1----:R-:W-:-:S06]  /*0630*/  VIADD R4, R0, 0xffffffe ;  /* 0x0ffffffe00047836 */ /* 0x002fcc0000000000 */
[----:B------:R1:W2:Y:S02]  /*0640*/  F2I.FTZ.U32.TRUNC.NTZ R5, R4 ;  /* 0x0000000400057305 */ /* 0x0002a4000021f000 */
[----:B-1----:R-:W-:Y:S01]  /*0650*/  MOV R4, RZ ;  /* 0x000000ff00047202 */ /* 0x002fe20000000f00 */
[----:B--2---:R-:W-:-:S04]  /*0660*/  IMAD R3, R3, R5, RZ ;  /* 0x0000000503037224 */ /* 0x004fc800078e02ff */
[----:B------:R-:W-:-:S06]  /*0670*/  IMAD.HI.U32 R5, R5, R3, R4 ;  /* 0x0000000305057227 */ /* 0x000fcc00078e0004 */
[----:B------:R-:W-:-:S04]  /*0680*/  IMAD.HI.U32 R5, R5, R6, RZ ;  /* 0x0000000605057227 */ /* 0x000fc800078e00ff */
[----:B------:R-:W-:-:S04]  /*0690*/  IMAD.MOV R3, RZ, RZ, -R5 ;  /* 0x000000ffff037224 */ /* 0x000fc800078e0a05 */
[----:B------:R-:W-:-:S05]  /*06a0*/  IMAD R3, R2, R3, R6 ;  /* 0x0000000302037224 */ /* 0x000fca00078e0206 */
[----:B------:R-:W-:-:S13]  /*06b0*/  ISETP.GE.U32.AND P0, PT, R3, R2, PT ;  /* 0x000000020300720c */ /* 0x000fda0003f06070 */
[----:B------:R-:W-:Y:S02]  /*06c0*/  @P0 IMAD.IADD R3, R3, 0x1, -R2 ;  /* 0x0000000103030824 */ /* 0x000fe400078e0a02 */
[----:B------:R-:W-:-:S03]  /*06d0*/  @P0 VIADD R5, R5, 0x1 ;  /* 0x0000000105050836 */ /* 0x000fc60000000000 */
[----:B------:R-:W-:-:S13]  /*06e0*/  ISETP.GE.U32.AND P1, PT, R3, R2, PT ;  /* 0x000000020300720c */ /* 0x000fda0003f26070 */
[----:B------:R-:W-:Y:S01]  /*06f0*/  @P1 VIADD R5, R5, 0x1 ;  /* 0x0000000105051836 */ /* 0x000fe20000000000 */
[----:B------:R-:W-:-:S04]  /*0700*/  @!P2 LOP3.LUT R5, RZ, R2, RZ, 0x33, !PT ;  /* 0x00000002ff05a212 */ /* 0x000fc800078e33ff */
[----:B------:R-:W-:-:S05]  /*0710*/  IADD3 R3, PT, PT, -R5, RZ, RZ ;  /* 0x000000ff05037210 */ /* 0x000fca0007ffe1ff */
[----:B------:R-:W-:Y:S02]  /*0720*/  IMAD R4, R2, R3, R6 ;  /* 0x0000000302047224 */ /* 0x000fe400078e0206 */
[----:B------:R-:W-:Y:S02]  /*0730*/  IMAD.MOV.U32 R2, RZ, RZ, R5 ;  /* 0x000000ffff027224 */ /* 0x000fe400078e0005 */
[----:B------:R-:W-:Y:S01]  /*0740*/  IMAD.MOV.U32 R3, RZ, RZ, RZ ;  /* 0x000000ffff037224 */ /* 0x000fe200078e00ff */
[----:B------:R-:W-:Y:S06]  /*0750*/  BRA `(.L_x_24) ;  /* 0x0000000000287947 */ /* 0x000fec0003800000 */
.L_x_23:
[----:B------:R-:W-:-:S07]  /*0760*/  MOV R0, 0x780 ;  /* 0x0000078000007802 */ /* 0x000fce0000000f00 */
[----:B0-----:R-:W-:Y:S05]  /*0770*/  CALL.REL.NOINC `($__internal_2_$__cuda_sm20_div_u64) ;  /* 0x0000000400f47944 */ /* 0x001fea0003c00000 */
[----:B------:R-:W-:-:S05]  /*0780*/  IADD3 R13, P0, PT, RZ, -R8, RZ ;  /* 0x80000008ff0d7210 */ /* 0x000fca0007f1e0ff */
[----:B------:R-:W-:Y:S02]  /*0790*/  IMAD.X R11, RZ, RZ, ~R9, P0 ;  /* 0x000000ffff0b7224 */ /* 0x000fe400000e0e09 */
[----:B------:R-:W-:-:S04]  /*07a0*/  IMAD.WIDE.U32 R4, R2, R13, R6 ;  /* 0x0000000d02047225 */ /* 0x000fc800078e0006 */
[----:B------:R-:W-:Y:S02]  /*07b0*/  IMAD R11, R11, R2, RZ ;  /* 0x000000020b0b7224 */ /* 0x000fe400078e02ff */
[----:B------:R-:W-:Y:S02]  /*07c0*/  IMAD.MOV.U32 R2, RZ, RZ, R8 ;  /* 0x000000ffff027224 */ /* 0x000fe400078e0008 */
[----:B------:R-:W-:Y:S02]  /*07d0*/  IMAD R11, R3, R13, R11 ;  /* 0x0000000d030b7224 */ /* 0x000fe400078e020b */
[----:B------:R-:W-:-:S03]  /*07e0*/  IMAD.MOV.U32 R3, RZ, RZ, R9 ;  /* 0x000000ffff037224 */ /* 0x000fc600078e0009 */
[----:B------:R-:W-:-:S07]  /*07f0*/  IADD3 R11, PT, PT, R5, R11, RZ ;  /* 0x0000000b050b7210 */ /* 0x000fce0007ffe0ff */
.L_x_24:
[----:B------:R-:W-:Y:S05]  /*0800*/  BSYNC.RECONVERGENT B0 ;  /* 0x0000000000007941 */ /* 0x000fea0003800200 */
.L_x_22:
[----:B------:R-:W1:Y:S01]  /*0810*/  S2UR UR5, SR_CgaCtaId ;  /* 0x00000000000579c3 */ /* 0x000e620000008800 */
[----:B------:R-:W-:Y:S01]  /*0820*/  ISETP.NE.U32.AND P0, PT, R2, R4, PT ;  /* 0x000000040200720c */ /* 0x000fe20003f05070 */
[----:B------:R-:W-:Y:S01]  /*0830*/  UMOV UR4, 0x400 ;  /* 0x0000040000047882 */ /* 0x000fe20000000000 */
[----:B------:R-:W-:Y:S02]  /*0840*/  ISETP.GE.U32.AND P1, PT, R14, 0x20, PT ;  /* 0x000000200e00780c */ /* 0x000fe40003f26070 */
[----:B------:R-:W-:-:S04]  /*0850*/  ISETP.NE.AND.EX P0, PT, R3, R11, PT, P0 ;  /* 0x0000000b0300720c */ /* 0x000fc80003f05300 */
[----:B------:R-:W-:Y:S02]  /*0860*/  SEL R18, R6, RZ, !P0 ;  /* 0x000000ff06127207 */ /* 0x000fe40004000000 */
[----:B------:R-:W-:Y:S02]  /*0870*/  SEL R19, R7, RZ, !P0 ;  /* 0x000000ff07137207 */ /* 0x000fe40004000000 */
[----:B------:R-:W-:Y:S01]  /*0880*/  ISETP.GT.U32.AND P0, PT, R14, 0x1f, PT ;  /* 0x0000001f0e00780c */ /* 0x000fe20003f04070 */
        /* <DEDUP_REMOVED lines=11> */
[----:B-1----:R-:W-:Y:S04]  /*0940*/  LDS.64 R2, [R0+0x30] ;  /* 0x0000300000027984 */ /* 0x002fe80000000a00 */
[----:B------:R-:W1:Y:S04]  /*0950*/  LDS.64 R4, [R0+0x38] ;  /* 0x0000380000047984 */ /* 0x000e680000000a00 */
[----:B0-----:R-:W-:Y:S04]  /*0960*/  LDS.64 R6, [R0+0x40] ;  /* 0x0000400000067984 */ /* 0x001fe80000000a00 */
[----:B------:R-:W0:Y:S04]  /*0970*/  LDS.64 R8, [R0+0x48] ;  /* 0x0000480000087984 */ /* 0x000e280000000a00 */
[----:B------:R-:W-:Y:S04]  /*0980*/  LDS.64 R10, [R0+0x50] ;  /* 0x00005000000a7984 */ /* 0x000fe80000000a00 */
[----:B------:R-:W4:Y:S01]  /*0990*/  LDS.64 R12, [R0+0x58] ;  /* 0x00005800000c7984 */ /* 0x000f220000000a00 */
[----:B--2---:R-:W-:-:S04]  /*09a0*/  IADD3 R25, P0, P1, R22, R20, R18 ;  /* 0x0000001416197210 */ /* 0x004fc8000791e012 */
[----:B------:R-:W-:Y:S02]  /*09b0*/  IADD3.X R27, PT, PT, R23, R21, R19, P0, P1 ;  /* 0x00000015171b7210 */ /* 0x000fe400007e2413 */
[----:B------:R-:W-:Y:S01]  /*09c0*/  LDS.64 R18, [R0+0x60] ;  /* 0x0000600000127984 */ /* 0x000fe20000000a00 */
[----:B---3--:R-:W-:-:S03]  /*09d0*/  IADD3 R25, P0, P1, R16, R14, R25 ;  /* 0x0000000e10197210 */ /* 0x008fc6000791e019 */
[----:B------:R-:W2:Y:S01]  /*09e0*/  LDS.64 R20, [R0+0x68] ;  /* 0x0000680000147984 */ /* 0x000ea20000000a00 */
[----:B------:R-:W-:-:S03]  /*09f0*/  IADD3.X R27, PT, PT, R17, R15, R27, P0, P1 ;  /* 0x0000000f111b7210 */ /* 0x000fc600007e241b */
[----:B------:R-:W-:Y:S01]  /*0a00*/  LDS.64 R14, [R0+0x70] ;  /* 0x00007000000e7984 */ /* 0x000fe20000000a00 */
[----:B-1----:R-:W-:-:S03]  /*0a10*/  IADD3 R25, P0, P1, R4, R2, R25 ;  /* 0x0000000204197210 */ /* 0x002fc6000791e019 */
[----:B------:R-:W1:Y:S01]  /*0a20*/  LDS.64 R16, [R0+0x78] ;  /* 0x0000780000107984 */ /* 0x000e620000000a00 */
[----:B------:R-:W-:-:S03]  /*0a30*/  IADD3.X R27, PT, PT, R5, R3, R27, P0, P1 ;  /* 0x00000003051b7210 */ /* 0x000fc600007e241b */
[----:B------:R-:W-:Y:S01]  /*0a40*/  LDS.64 R2, [R0+0x80] ;  /* 0x0000800000027984 */ /* 0x000fe20000000a00 */
[----:B0-----:R-:W-:-:S03]  /*0a50*/  IADD3 R25, P0, P1, R8, R6, R25 ;  /* 0x0000000608197210 */ /* 0x001fc6000791e019 */
[----:B------:R-:W0:Y:S01]  /*0a60*/  LDS.64 R4, [R0+0x88] ;  /* 0x0000880000047984 */ /* 0x000e220000000a00 */
[----:B------:R-:W-:-:S03]  /*0a70*/  IADD3.X R27, PT, PT, R9, R7, R27, P0, P1 ;  /* 0x00000007091b7210 */ /* 0x000fc600007e241b */
[----:B------:R-:W-:Y:S01]  /*0a80*/  LDS.64 R6, [R0+0x90] ;  /* 0x0000900000067984 */ /* 0x000fe20000000a00 */
[----:B----4-:R-:W-:-:S03]  /*0a90*/  IADD3 R25, P0, P1, R12, R10, R25 ;  /* 0x0000000a0c197210 */ /* 0x010fc6000791e019 */
[----:B------:R-:W3:Y:S01]  /*0aa0*/  LDS.64 R8, [R0+0x98] ;  /* 0x0000980000087984 */ /* 0x000ee20000000a00 */
[----:B------:R-:W-:-:S03]  /*0ab0*/  IADD3.X R27, PT, PT, R13, R11, R27, P0, P1 ;  /* 0x0000000b0d1b7210 */ /* 0x000fc600007e241b */
[----:B------:R-:W-:Y:S04]  /*0ac0*/  LDS.64 R10, [R0+0xa0] ;  /* 0x0000a000000a7984 */ /* 0x000fe80000000a00 */
[----:B------:R-:W4:Y:S04]  /*0ad0*/  LDS.64 R12, [R0+0xa8] ;  /* 0x0000a800000c7984 */ /* 0x000f280000000a00 */
[----:B------:R-:W-:Y:S01]  /*0ae0*/  LDS.64 R22, [R0+0xf0] ;  /* 0x0000f00000167984 */ /* 0x000fe20000000a00 */
[----:B--2---:R-:W-:-:S04]  /*0af0*/  IADD3 R25, P0, P1, R20, R18, R25 ;  /* 0x0000001214197210 */ /* 0x004fc8000791e019 */
[----:B------:R-:W-:Y:S02]  /*0b00*/  IADD3.X R27, PT, PT, R21, R19, R27, P0, P1 ;  /* 0x00000013151b7210 */ /* 0x000fe400007e241b */
        /* <DEDUP_REMOVED lines=9> */
[----:B---3--:R-:W-:-:S03]  /*0ba0*/  IADD3 R25, P0, P1, R8, R6, R25 ;  /* 0x0000000608197210 */ /* 0x008fc6000791e019 */
[----:B------:R-:W2:Y:S01]  /*0bb0*/  LDS.64 R2, [R0+0xd8] ;  /* 0x0000d80000027984 */ /* 0x000ea20000000a00 */
[----:B------:R-:W-:-:S03]  /*0bc0*/  IADD3.X R27, PT, PT, R9, R7, R27, P0, P1 ;  /* 0x00000007091b7210 */ /* 0x000fc600007e241b */
[----:B------:R-:W-:Y:S01]  /*0bd0*/  LDS.64 R6, [R0+0xe0] ;  /* 0x0000e00000067984 */ /* 0x000fe20000000a00 */
[----:B----4-:R-:W-:-:S03]  /*0be0*/  IADD3 R25, P0, P1, R12, R10, R25 ;  /* 0x0000000a0c197210 */ /* 0x010fc6000791e019 */
[----:B------:R-:W3:Y:S01]  /*0bf0*/  LDS.64 R8, [R0+0xe8] ;  /* 0x0000e80000087984 */ /* 0x000ee20000000a00 */
[----:B------:R-:W-:-:S03]  /*0c00*/  IADD3.X R27, PT, PT, R13, R11, R27, P0, P1 ;  /* 0x0000000b0d1b7210 */ /* 0x000fc600007e241b */
[----:B------:R-:W4:Y:S04]  /*0c10*/  LDS.64 R12, [R0+0xf8] ;  /* 0x0000f800000c7984 */ /* 0x000f280000000a00 */
[----:B------:R-:W5:Y:S01]  /*0c20*/  LDS.64 R10, [R0+0x100] ;  /* 0x00010000000a7984 */ /* 0x000f620000000a00 */
[----:B-1----:R-:W-:-:S04]  /*0c30*/  IADD3 R25, P0, P1, R18, R20, R25 ;  /* 0x0000001412197210 */ /* 0x002fc8000791e019 */
[----:B------:R-:W-:Y:S02]  /*0c40*/  IADD3.X R21, PT, PT, R19, R21, R27, P0, P1 ;  /* 0x0000001513157210 */ /* 0x000fe400007e241b */
[----:B0-----:R-:W-:-:S04]  /*0c50*/  IADD3 R19, P0, P1, R14, R16, R25 ;  /* 0x000000100e137210 */ /* 0x001fc8000791e019 */
[----:B------:R-:W-:Y:S02]  /*0c60*/  IADD3.X R17, PT, PT, R15, R17, R21, P0, P1 ;  /* 0x000000110f117210 */ /* 0x000fe400007e2415 */
[----:B--2---:R-:W-:Y:S02]  /*0c70*/  IADD3 R15, P0, P1, R2, R4, R19 ;  /* 0x00000004020f7210 */ /* 0x004fe4000791e013 */
[----:B------:R-:W0:Y:S02]  /*0c80*/  S2R R4, SR_TID.X ;  /* 0x0000000000047919 */ /* 0x000e240000002100 */
[----:B------:R-:W-:Y:S02]  /*0c90*/  IADD3.X R5, PT, PT, R3, R5, R17, P0, P1 ;  /* 0x0000000503057210 */ /* 0x000fe400007e2411 */
[----:B---3--:R-:W-:-:S04]  /*0ca0*/  IADD3 R3, P0, P1, R8, R6, R15 ;  /* 0x0000000608037210 */ /* 0x008fc8000791e00f */
[----:B------:R-:W-:Y:S02]  /*0cb0*/  IADD3.X R9, PT, PT, R9, R7, R5, P0, P1 ;  /* 0x0000000709097210 */ /* 0x000fe400007e2405 */
[----:B----4-:R-:W-:-:S04]  /*0cc0*/  IADD3 R3, P0, P1, R12, R22, R3 ;  /* 0x000000160c037210 */ /* 0x010fc8000791e003 */
[----:B------:R-:W-:Y:S02]  /*0cd0*/  IADD3.X R9, PT, PT, R13, R23, R9, P0, P1 ;  /* 0x000000170d097210 */ /* 0x000fe400007e2409 */
[----:B-----5:R-:W-:-:S05]  /*0ce0*/  IADD3 R3, P0, PT, R10, R3, RZ ;  /* 0x000000030a037210 */ /* 0x020fca0007f1e0ff */
[----:B------:R-:W-:Y:S01]  /*0cf0*/  IMAD.X R9, R11, 0x1, R9, P0 ;  /* 0x000000010b097824 */ /* 0x000fe200000e0609 */
[----:B------:R-:W1:Y:S06]  /*0d00*/  SHFL.DOWN PT, R0, R3, 0x1, 0x1f ;  /* 0x08201f0003007f89 */ /* 0x000e6c00000e0000 */
[----:B------:R-:W2:Y:S01]  /*0d10*/  SHFL.DOWN P0, R2, R9, 0x1, 0x1f ;  /* 0x08201f0009027f89 */ /* 0x000ea20000000000 */
[----:B-1----:R-:W-:-:S05]  /*0d20*/  IADD3 R5, P1, PT, R0, R3, RZ ;  /* 0x0000000300057210 */ /* 0x002fca0007f3e0ff */
[----:B--2---:R-:W-:Y:S01]  /*0d30*/  IMAD.X R7, R2, 0x1, R9, P1 ;  /* 0x0000000102077824 */ /* 0x004fe200008e0609 */
[----:B------:R-:W-:-:S04]  /*0d40*/  SEL R5, R5, R0, P0 ;  /* 0x0000000005057207 */ /* 0x000fc80000000000 */
[----:B------:R-:W-:Y:S01]  /*0d50*/  SEL R7, R7, R2, P0 ;  /* 0x0000000207077207 */ /* 0x000fe20000000000 */
[----:B------:R-:W1:Y:S04]  /*0d60*/  SHFL.DOWN PT, R0, R5, 0x2, 0x1f ;  /* 0x08401f0005007f89 */ /* 0x000e6800000e0000 */
[----:B------:R-:W2:Y:S01]  /*0d70*/  SHFL.DOWN P0, R2, R7, 0x2, 0x1f ;  /* 0x08401f0007027f89 */ /* 0x000ea20000000000 */
[----:B-1----:R-:W-:-:S04]  /*0d80*/  IADD3 R11, P1, PT, R0, R5, RZ ;  /* 0x00000005000b7210 */ /* 0x002fc80007f3e0ff */
[----:B--2---:R-:W-:Y:S02]  /*0d90*/  SEL R11, R11, R0, P0 ;  /* 0x000000000b0b7207 */ /* 0x004fe40000000000 */
[----:B------:R-:W-:-:S03]  /*0da0*/  IADD3.X R13, PT, PT, R2, R7, RZ, P1, !PT ;  /* 0x00000007020d7210 */ /* 0x000fc60000ffe4ff */
[----:B------:R-:W1:Y:S01]  /*0db0*/  SHFL.DOWN PT, R0, R11, 0x4, 0x1f ;  /* 0x08801f000b007f89 */ /* 0x000e6200000e0000 */
[----:B------:R-:W-:-:S05]  /*0dc0*/  SEL R13, R13, R2, P0 ;  /* 0x000000020d0d7207 */ /* 0x000fca0000000000 */
[----:B------:R-:W2:Y:S01]  /*0dd0*/  SHFL.DOWN P0, R2, R13, 0x4, 0x1f ;  /* 0x08801f000d027f89 */ /* 0x000ea20000000000 */
[----:B-1----:R-:W-:-:S04]  /*0de0*/  IADD3 R3, P1, PT, R0, R11, RZ ;  /* 0x0000000b00037210 */ /* 0x002fc80007f3e0ff */
[----:B--2---:R-:W-:Y:S01]  /*0df0*/  SEL R3, R3, R0, P0 ;  /* 0x0000000003037207 */ /* 0x004fe20000000000 */
[----:B------:R-:W-:-:S04]  /*0e00*/  IMAD.X R9, R2, 0x1, R13, P1 ;  /* 0x0000000102097824 */ /* 0x000fc800008e060d */
[----:B------:R-:W1:Y:S01]  /*0e10*/  SHFL.DOWN PT, R0, R3, 0x8, 0x1f ;  /* 0x09001f0003007f89 */ /* 0x000e6200000e0000 */
[----:B------:R-:W-:-:S05]  /*0e20*/  SEL R9, R9, R2, P0 ;  /* 0x0000000209097207 */ /* 0x000fca0000000000 */
[----:B------:R-:W2:Y:S01]  /*0e30*/  SHFL.DOWN P0, R2, R9, 0x8, 0x1f ;  /* 0x09001f0009027f89 */ /* 0x000ea20000000000 */
[----:B-1----:R-:W-:-:S05]  /*0e40*/  IADD3 R5, P1, PT, R0, R3, RZ ;  /* 0x0000000300057210 */ /* 0x002fca0007f3e0ff */
[----:B--2---:R-:W-:Y:S01]  /*0e50*/  IMAD.X R7, R2, 0x1, R9, P1 ;  /* 0x0000000102077824 */ /* 0x004fe200008e0609 */
[----:B0-----:R-:W-:Y:S02]  /*0e60*/  ISETP.NE.AND P1, PT, R4, RZ, PT ;  /* 0x000000ff0400720c */ /* 0x001fe40003f25270 */
        /* <DEDUP_REMOVED lines=8> */
[----:B--2---:R-:W-:Y:S01]  /*0ef0*/  SEL R4, R5, R4, P0 ;  /* 0x0000000405047207 */ /* 0x004fe20000000000 */
[----:B------:R-:W-:-:S05]  /*0f00*/  IMAD.X R7, R0, 0x1, R7, P1 ;  /* 0x0000000100077824 */ /* 0x000fca00008e0607 */
[----:B------:R-:W-:Y:S01]  /*0f10*/  SEL R5, R7, R0, P0 ;  /* 0x0000000007057207 */ /* 0x000fe20000000000 */
[----:B---3--:R-:W-:-:S05]  /*0f20*/  IMAD.WIDE.U32 R2, R9, 0x8, R2 ;  /* 0x0000000809027825 */ /* 0x008fca00078e0002 */
[----:B------:R-:W-:Y:S01]  /*0f30*/  STG.E.64 desc[UR6][R2.64], R4 ;  /* 0x0000000402007986 */ /* 0x000fe2000c101b06 */
[----:B------:R-:W-:Y:S05]  /*0f40*/  EXIT ;  /* 0x000000000000794d */ /* 0x000fea0003800000 */
        .weak           $__internal_2_$__cuda_sm20_div_u64
        .type           $__internal_2_$__cuda_sm20_div_u64,@function
        .size           $__internal_2_$__cuda_sm20_div_u64,(.L_x_34 - $__internal_2_$__cuda_sm20_div_u64)
$__internal_2_$__cuda_sm20_div_u64:
        /* <DEDUP_REMOVED lines=8> */
[----:B------:R-:W-:-:S03]  /*0fd0*/  IMAD.HI.U32 R8, R4, R11, RZ ;  /* 0x0000000b04087227 */ /* 0x000fc600078e00ff */
[----:B------:R-:W-:Y:S01]  /*0fe0*/  IADD3.X R13, PT, PT, RZ, ~R9, RZ, P0, !PT ;  /* 0x80000009ff0d7210 */ /* 0x000fe200007fe4ff */
[----:B------:R-:W-:-:S04]  /*0ff0*/  IMAD.MOV.U32 R9, RZ, RZ, R4 ;  /* 0x000000ffff097224 */ /* 0x000fc800078e0004 */
[----:B------:R-:W-:-:S04]  /*1000*/  IMAD.WIDE.U32 R8, P0, R4, R13, R8 ;  /* 0x0000000d04087225 */ /* 0x000fc80007800008 */
[C---:B------:R-:W-:Y:S02]  /*1010*/  IMAD R15, R5.reuse, R13, RZ ;  /* 0x0000000d050f7224 */ /* 0x040fe400078e02ff */
        /* <DEDUP_REMOVED lines=11> */
[----:B------:R-:W-:Y:S02]  /*10d0*/  HFMA2 R5, -RZ, RZ, 0, 0 ;  /* 0x00000000ff057431 */ /* 0x000fe400000001ff */
        /* <DEDUP_REMOVED lines=19> */
[----:B------:R-:W-:Y:S01]  /*1210*/  IMAD R5, R11, R2, R5 ;  /* 0x000000020b057224 */ /* 0x000fe200078e0205 */
[----:B------:R-:W-:-:S03]  /*1220*/  IADD3 R13, P2, PT, -R2, R15, RZ ;  /* 0x0000000f020d7210 */ /* 0x000fc60007f5e1ff */
[----:B------:R-:W-:Y:S01]  /*1230*/  IMAD.X R17, R7, 0x1, ~R5, P1 ;  /* 0x0000000107117824 */ /* 0x000fe200008e0e05 */
[----:B------:R-:W-:-:S03]  /*1240*/  IADD3 R4, P1, PT, R9, 0x1, RZ ;  /* 0x0000000109047810 */ /* 0x000fc60007f3e0ff */
[C---:B------:R-:W-:Y:S01]  /*1250*/  IMAD.X R10, R17.reuse, 0x1, ~R3, P2 ;  /* 0x00000001110a7824 */ /* 0x040fe200010e0e03 */
[----:B------:R-:W-:Y:S02]  /*1260*/  ISETP.GE.U32.AND.EX P0, PT, R17, R3, PT, P0 ;  /* 0x000000031100720c */ /* 0x000fe40003f06100 */
[----:B------:R-:W-:Y:S02]  /*1270*/  IADD3.X R8, PT, PT, RZ, R11, RZ, P1, !PT ;  /* 0x0000000bff087210 */ /* 0x000fe40000ffe4ff */
[----:B------:R-:W-:Y:S02]  /*1280*/  SEL R13, R13, R15, P0 ;  /* 0x0000000f0d0d7207 */ /* 0x000fe40000000000 */
[----:B------:R-:W-:Y:S02]  /*1290*/  SEL R5, R4, R9, P0 ;  /* 0x0000000904057207 */ /* 0x000fe40000000000 */
[----:B------:R-:W-:Y:S02]  /*12a0*/  SEL R9, R10, R17, P0 ;  /* 0x000000110a097207 */ /* 0x000fe40000000000 */
[----:B------:R-:W-:-:S02]  /*12b0*/  SEL R4, R8, R11, P0 ;  /* 0x0000000b08047207 */ /* 0x000fc40000000000 */
[----:B------:R-:W-:Y:S02]  /*12c0*/  ISETP.GE.U32.AND P0, PT, R13, R2, PT ;  /* 0x000000020d00720c */ /* 0x000fe40003f06070 */
[----:B------:R-:W-:Y:S02]  /*12d0*/  IADD3 R8, P2, PT, R5, 0x1, RZ ;  /* 0x0000000105087810 */ /* 0x000fe40007f5e0ff */
[----:B------:R-:W-:Y:S02]  /*12e0*/  ISETP.GE.U32.AND.EX P0, PT, R9, R3, PT, P0 ;  /* 0x000000030900720c */ /* 0x000fe40003f06100 */
[----:B------:R-:W-:Y:S01]  /*12f0*/  ISETP.NE.U32.AND P1, PT, R2, RZ, PT ;  /* 0x000000ff0200720c */ /* 0x000fe20003f25070 */
[----:B------:R-:W-:Y:S01]  /*1300*/  IMAD.X R9, RZ, RZ, R4, P2 ;  /* 0x000000ffff097224 */ /* 0x000fe200010e0604 */
[----:B------:R-:W-:Y:S01]  /*1310*/  SEL R8, R8, R5, P0 ;  /* 0x0000000508087207 */ /* 0x000fe20000000000 */
[----:B------:R-:W-:Y:S01]  /*1320*/  IMAD.MOV.U32 R5, RZ, RZ, 0x0 ;  /* 0x00000000ff057424 */ /* 0x000fe200078e00ff */
[----:B------:R-:W-:-:S02]  /*1330*/  ISETP.NE.AND.EX P1, PT, R3, RZ, PT, P1 ;  /* 0x000000ff0300720c */ /* 0x000fc40003f25310 */
[----:B------:R-:W-:Y:S01]  /*1340*/  SEL R9, R9, R4, P0 ;  /* 0x0000000409097207 */ /* 0x000fe20000000000 */
[----:B------:R-:W-:Y:S01]  /*1350*/  IMAD.MOV.U32 R4, RZ, RZ, R0 ;  /* 0x000000ffff047224 */ /* 0x000fe200078e0000 */
[----:B------:R-:W-:Y:S02]  /*1360*/  SEL R8, R8, 0xffffffff, P1 ;  /* 0xffffffff08087807 */ /* 0x000fe40000800000 */
[----:B------:R-:W-:Y:S01]  /*1370*/  SEL R9, R9, 0xffffffff, P1 ;  /* 0xffffffff09097807 */ /* 0x000fe20000800000 */
[----:B------:R-:W-:Y:S06]  /*1380*/  RET.REL.NODEC R4 `(_Z17part1_1024threadsPKmPm) ;  /* 0xffffffec041c7950 */ /* 0x000fec0003c3ffff */
.L_x_25:
        /* <DEDUP_REMOVED lines=15> */
.L_x_34:


//--------------------- .text._Z16part1_512threadsPKmPm --------------------------
	.section	.text._Z16part1_512threadsPKmPm,"ax",@progbits
	.align	128
        .global         _Z16part1_512threadsPKmPm
        .type           _Z16part1_512threadsPKmPm,@function
        .size           _Z16part1_512threadsPKmPm,(.L_x_35 - _Z16part1_512threadsPKmPm)
        .other          _Z16part1_512threadsPKmPm,@"STO_CUDA_ENTRY STV_DEFAULT"
_Z16part1_512threadsPKmPm:
.text._Z16part1_512threadsPKmPm:
        /* <DEDUP_REMOVED lines=10> */
[----:B------:R-:W-:Y:S02]  /*00a0*/  HFMA2 R16, -RZ, RZ, 8.94069671630859375e-07, 3.125 ;  /* 0x000f4240ff107431 */ /* 0x000fe400000001ff */
[----:B------:R-:W-:Y:S01]  /*00b0*/  IMAD.MOV.U32 R2, RZ, RZ, 0xa ;  /* 0x0000000aff027424 */ /* 0x000fe200078e00ff */
[----:B------:R-:W-:Y:S01]  /*00c0*/  MOV R10, 0x2710 ;  /* 0x00002710000a7802 */ /* 0x000fe20000000f00 */
[----:B------:R-:W-:Y:S02]  /*00d0*/  IMAD.MOV.U32 R3, RZ, RZ, 0x0 ;  /* 0x00000000ff037424 */ /* 0x000fe400078e00ff */
[----:B------:R-:W-:Y:S02]  /*00e0*/  HFMA2 R4, -RZ, RZ, 0, 5.9604644775390625e-06 ;  /* 0x00000064ff047431 */ /* 0x000fe400000001ff */
[----:B------:R-:W-:Y:S01]  /*00f0*/  IMAD.MOV.U32 R8, RZ, RZ, 0x3e8 ;  /* 0x000003e8ff087424 */ /* 0x000fe200078e00ff */
[----:B------:R-:W-:Y:S01]  /*0100*/  BSSY.RECONVERGENT B0, `(.L_x_26) ;  /* 0x0000018000007945 */ /* 0x000fe20003800200 */
        /* <DEDUP_REMOVED lines=17> */
[----:B0-----:R-:W-:Y:S01]  /*0220*/  MOV R4, 0x5f5e100 ;  /* 0x05f5e10000047802 */ /* 0x001fe20000000f00 */
[----:B--2---:R-:W0:Y:S02]  /*0230*/  FLO.U32 R0, R7 ;  /* 0x0000000700007300 */ /* 0x004e2400000e0000 */
[----:B0-----:R-:W-:-:S13]  /*0240*/  ISETP.NE.U32.AND P0, PT, R0, -0x1, PT ;  /* 0xffffffff0000780c */ /* 0x001fda0003f05070 */
[----:B------:R-:W-:Y:S01]  /*0250*/  @P0 VIADD R0, R0, 0x20 ;  /* 0x0000002000000836 */ /* 0x000fe20000000000 */
[----:B------:R-:W-:Y:S06]  /*0260*/  @P0 BRA `(.L_x_27) ;  /* 0x0000000000040947 */ /* 0x000fec0003800000 */
[----:B------:R0:W1:Y:S02]  /*0270*/  FLO.U32 R0, R6 ;  /* 0x0000000600007300 */ /* 0x00006400000e0000 */
.L_x_27:
[----:B------:R-:W-:Y:S05]  /*0280*/  BSYNC.RECONVERGENT B0 ;  /* 0x0000000000007941 */ /* 0x000fea0003800200 */
.L_x_26:
[----:B-1----:R-:W-:Y:S01]  /*0290*/  I2FP.F32.S32 R0, R0 ;  /* 0x0000000000007245 */ /* 0x002fe20000201400 */
[----:B------:R-:W-:Y:S02]  /*02a0*/  HFMA2 R8, -RZ, RZ, 64.6875, -1024 ;  /* 0x540be400ff087431 */ /* 0x000fe400000001ff */
[----:B------:R-:W-:Y:S02]  /*02b0*/  IMAD.MOV.U32 R9, RZ, RZ, 0x2 ;  /* 0x00000002ff097424 */ /* 0x000fe400078e00ff */
[----:B------:R-:W-:Y:S02]  /*02c0*/  HFMA2 R18, -RZ, RZ, 0.00054645538330078125, 2 ;  /* 0x107a4000ff127431 */ /* 0x000fe400000001ff */
[----:B------:R-:W-:Y:S02]  /*02d0*/  IMAD.MOV.U32 R10, RZ, RZ, 0x4876e800 ;  /* 0x4876e800ff0a7424 */ /* 0x000fe400078e00ff */
[----:B------:R-:W-:Y:S01]  /*02e0*/  FMUL R2, R0, 0.30103000998497009277 ;  /* 0x3e9a209b00027820 */ /* 0x000fe20000400000 */
[----:B------:R-:W-:Y:S01]  /*02f0*/  IMAD.MOV.U32 R11, RZ, RZ, 0x17 ;  /* 0x00000017ff0b7424 */ /* 0x000fe200078e00ff */
[----:B------:R1:W-:Y:S01]  /*0300*/  STL.64 [R1+0x40], R20 ;  /* 0x0000401401007387 */ /* 0x0003e20000100a00 */
[----:B------:R-:W-:Y:S01]  /*0310*/  IMAD.MOV.U32 R0, RZ, RZ, R1 ;  /* 0x000000ffff007224 */ /* 0x000fe200078e0001 */
[----:B------:R-:W2:Y:S01]  /*0320*/  F2I.TRUNC.NTZ R3, R2 ;  /* 0x0000000200037305 */ /* 0x000ea2000020f100 */
[----:B------:R-:W-:Y:S01]  /*0330*/  MOV R12, 0xd4a51000 ;  /* 0xd4a51000000c7802 */ /* 0x000fe20000000f00 */
[----:B------:R3:W-:Y:S01]  /*0340*/  STL.64 [R1+0x48], R8 ;  /* 0x0000480801007387 */ /* 0x0007e20000100a00 */
[----:B------:R-:W-:Y:S01]  /*0350*/  IMAD.MOV.U32 R13, RZ, RZ, 0xe8 ;  /* 0x000000e8ff0d7424 */ /* 0x000fe200078e00ff */
[----:B------:R-:W-:Y:S01]  /*0360*/  MOV R24, 0x6fc10000 ;  /* 0x6fc1000000187802 */ /* 0x000fe20000000f00 */
[----:B------:R-:W-:Y:S01]  /*0370*/  IMAD.MOV.U32 R16, RZ, RZ, 0x4e72a000 ;  /* 0x4e72a000ff107424 */ /* 0x000fe200078e00ff */
[----:B------:R4:W-:Y:S01]  /*0380*/  STL.64 [R1+0x50], R10 ;  /* 0x0000500a01007387 */ /* 0x0009e20000100a00 */
[----:B------:R-:W-:-:S02]  /*0390*/  IMAD.MOV.U32 R17, RZ, RZ, 0x918 ;  /* 0x00000918ff117424 */ /* 0x000fc400078e00ff */
[----:B------:R-:W-:Y:S01]  /*03a0*/  IMAD.MOV.U32 R19, RZ, RZ, 0x5af3 ;  /* 0x00005af3ff137424 */ /* 0x000fe200078e00ff */
[----:B-1----:R-:W-:Y:S01]  /*03b0*/  MOV R21, 0x8ac72304 ;  /* 0x8ac7230400157802 */ /* 0x002fe20000000f00 */
[----:B------:R-:W-:Y:S01]  /*03c0*/  IMAD.MOV.U32 R22, RZ, RZ, -0x5b398000 ;  /* 0xa4c68000ff167424 */ /* 0x000fe200078e00ff */
[----:B------:R1:W-:Y:S01]  /*03d0*/  STL.64 [R1+0x38], R4 ;  /* 0x0000380401007387 */ /* 0x0003e20000100a00 */
[----:B------:R-:W-:Y:S02]  /*03e0*/  IMAD.MOV.U32 R23, RZ, RZ, 0x38d7e ;  /* 0x00038d7eff177424 */ /* 0x000fe400078e00ff */
[----:B---3--:R-:W-:Y:S02]  /*03f0*/  HFMA2 R9, -RZ, RZ, 2.1159648895263671875e-05, 5.46875 ;  /* 0x01634578ff097431 */ /* 0x008fe400000001ff */
[----:B------:R-:W-:Y:S01]  /*0400*/  IMAD.MOV.U32 R25, RZ, RZ, 0x2386f2 ;  /* 0x002386f2ff197424 */ /* 0x000fe200078e00ff */
[----:B------:R3:W-:Y:S01]  /*0410*/  STL.64 [R1+0x58], R12 ;  /* 0x0000580c01007387 */ /* 0x0007e20000100a00 */
[----:B------:R-:W-:-:S02]  /*0420*/  IMAD.MOV.U32 R8, RZ, RZ, 0x5d8a0000 ;  /* 0x5d8a0000ff087424 */ /* 0x000fc400078e00ff */
[----:B----4-:R-:W-:Y:S01]  /*0430*/  IMAD.MOV.U32 R10, RZ, RZ, -0x589c0000 ;  /* 0xa7640000ff0a7424 */ /* 0x010fe200078e00ff */
[----:B------:R3:W-:Y:S01]  /*0440*/  STL.64 [R1+0x60], R16 ;  /* 0x0000601001007387 */ /* 0x0007e20000100a00 */
[----:B------:R-:W-:Y:S02]  /*0450*/  IMAD.MOV.U32 R11, RZ, RZ, 0xde0b6b3 ;  /* 0x0de0b6b3ff0b7424 */ /* 0x000fe400078e00ff */
[----:B------:R-:W-:Y:S01]  /*0460*/  IMAD.MOV.U32 R20, RZ, RZ, -0x76180000 ;  /* 0x89e80000ff147424 */ /* 0x000fe200078e00ff */
[----:B------:R3:W-:Y:S01]  /*0470*/  STL.64 [R1+0x68], R18 ;  /* 0x0000681201007387 */ /* 0x0007e20000100a00 */
[----:B------:R-:W-:Y:S02]  /*0480*/  IMAD.MOV.U32 R26, RZ, RZ, -0x1 ;  /* 0xffffffffff1a7424 */ /* 0x000fe400078e00ff */
[----:B------:R-:W-:Y:S01]  /*0490*/  IMAD.MOV.U32 R27, RZ, RZ, -0x1 ;  /* 0xffffffffff1b7424 */ /* 0x000fe200078e00ff */
[----:B------:R3:W-:Y:S01]  /*04a0*/  STL.64 [R1+0x70], R22 ;  /* 0x0000701601007387 */ /* 0x0007e20000100a00 */
[----:B--2---:R-:W-:-:S03]  /*04b0*/  IMAD R0, R3, 0x8, R0 ;  /* 0x0000000803007824 */ /* 0x004fc600078e0200 */
[----:B------:R3:W-:Y:S04]  /*04c0*/  STL.64 [R1+0x78], R24 ;  /* 0x0000781801007387 */ /* 0x0007e80000100a00 */
[----:B------:R3:W-:Y:S04]  /*04d0*/  STL.64 [R1+0x80], R8 ;  /* 0x0000800801007387 */ /* 0x0007e80000100a00 */
[----:B------:R3:W-:Y:S04]  /*04e0*/  STL.64 [R1+0x88], R10 ;  /* 0x0000880a01007387 */ /* 0x0007e80000100a00 */
[----:B------:R3:W-:Y:S04]  /*04f0*/  STL.64 [R1+0x90], R20 ;  /* 0x0000901401007387 */ /* 0x0007e80000100a00 */
[----:B------:R3:W-:Y:S04]  /*0500*/  STL.64 [R1+0x98], R26 ;  /* 0x0000981a01007387 */ /* 0x0007e80000100a00 */
[----:B-1----:R-:W2:Y:S01]  /*0510*/  LDL.64 R4, [R0] ;  /* 0x0000000000047983 */ /* 0x002ea20000100a00 */
[----:B------:R-:W-:Y:S01]  /*0520*/  IADD3 R2, PT, PT, R3, 0x1, RZ ;  /* 0x0000000103027810 */ /* 0x000fe20007ffe0ff */
[----:B------:R-:W-:Y:S01]  /*0530*/  BSSY.RECONVERGENT B0, `(.L_x_28) ;  /* 0x000002d000007945 */ /* 0x000fe20003800200 */
[----:B--2---:R-:W-:-:S04]  /*0540*/  ISETP.GE.U32.AND P0, PT, R6, R4, PT ;  /* 0x000000040600720c */ /* 0x004fc80003f06070 */
[----:B------:R-:W-:-:S13]  /*0550*/  ISETP.GE.U32.AND.EX P0, PT, R7, R5, PT, P0 ;  /* 0x000000050700720c */ /* 0x000fda0003f06100 */
[----:B------:R-:W-:-:S04]  /*0560*/  @!P0 IMAD.MOV R2, RZ, RZ, R3 ;  /* 0x000000ffff028224 */ /* 0x000fc800078e0203 */
        /* <DEDUP_REMOVED lines=12> */
[----:B-1----:R-:W-:-:S06]  /*0630*/  IADD3 R4, PT, PT, R0, 0xffffffe, RZ ;  /* 0x0ffffffe00047810 */ /* 0x002fcc0007ffe0ff */
[----:B------:R1:W2:Y:S02]  /*0640*/  F2I.FTZ.U32.TRUNC.NTZ R5, R4 ;  /* 0x0000000400057305 */ /* 0x0002a4000021f000 */
[----:B-1----:R-:W-:Y:S02]  /*0650*/  IMAD.MOV.U32 R4, RZ, RZ, RZ ;  /* 0x000000ffff047224 */ /* 0x002fe400078e00ff */
[----:B--2---:R-:W-:-:S04]  /*0660*/  IMAD R3, R3, R5, RZ ;  /* 0x0000000503037224 */ /* 0x004fc800078e02ff */
[----:B------:R-:W-:-:S06]  /*0670*/  IMAD.HI.U32 R5, R5, R3, R4 ;  /* 0x0000000305057227 */ /* 0x000fcc00078e0004 */
[----:B------:R-:W-:-:S04]  /*0680*/  IMAD.HI.U32 R5, R5, R6, RZ ;  /* 0x0000000605057227 */ /* 0x000fc800078e00ff */
[----:B------:R-:W-:-:S04]  /*0690*/  IMAD.MOV R3, RZ, RZ, -R5 ;  /* 0x000000ffff037224 */ /* 0x000fc800078e0a05 */
[----:B------:R-:W-:-:S05]  /*06a0*/  IMAD R3, R2, R3, R6 ;  /* 0x0000000302037224 */ /* 0x000fca00078e0206 */
[----:B------:R-:W-:-:S13]  /*06b0*/  ISETP.GE.U32.AND P0, PT, R3, R2, PT ;  /* 0x000000020300720c */ /* 0x000fda0003f06070 */
[----:B------:R-:W-:Y:S01]  /*06c0*/  @P0 IADD3 R3, PT, PT, -R2, R3, RZ ;  /* 0x0000000302030210 */ /* 0x000fe20007ffe1ff */
[----:B------:R-:W-:-:S03]  /*06d0*/  @P0 VIADD R5, R5, 0x1 ;  /* 0x0000000105050836 */ /* 0x000fc60000000000 */
[----:B------:R-:W-:-:S13]  /*06e0*/  ISETP.GE.U32.AND P1, PT, R3, R2, PT ;  /* 0x000000020300720c */ /* 0x000fda0003f26070 */
[----:B------:R-:W-:Y:S01]  /*06f0*/  @P1 VIADD R5, R5, 0x1 ;  /* 0x0000000105051836 */ /* 0x000fe20000000000 */
[----:B------:R-:W-:-:S04]  /*0700*/  @!P2 LOP3.LUT R5, RZ, R2, RZ, 0x33, !PT ;  /* 0x00000002ff05a212 */ /* 0x000fc800078e33ff */
[----:B------:R-:W-:-:S05]  /*0710*/  IADD3 R3, PT, PT, -R5, RZ, RZ ;  /* 0x000000ff05037210 */ /* 0x000fca0007ffe1ff */
[----:B------:R-:W-:Y:S01]  /*0720*/  IMAD R4, R2, R3, R6 ;  /* 0x0000000302047224 */ /* 0x000fe200078e0206 */
[----:B------:R-:W-:Y:S01]  /*0730*/  MOV R3, RZ ;  /* 0x000000ff00037202 */ /* 0x000fe20000000f00 */
[----:B------:R-:W-:Y:S01]  /*0740*/  IMAD.MOV.U32 R2, RZ, RZ, R5 ;  /* 0x000000ffff027224 */ /* 0x000fe200078e0005 */
[----:B------:R-:W-:Y:S06]  /*0750*/  BRA `(.L_x_30) ;  /* 0x0000000000287947 */ /* 0x000fec0003800000 */
.L_x_29:
[----:B------:R-:W-:-:S07]  /*0760*/  MOV R0, 0x780 ;  /* 0x0000078000007802 */ /* 0x000fce0000000f00 */
[----:B0-----:R-:W-:Y:S05]  /*0770*/  CALL.REL.NOINC `($__internal_3_$__cuda_sm20_div_u64) ;  /* 0x0000000400747944 */ /* 0x001fea0003c00000 */
[----:B------:R-:W-:-:S05]  /*0780*/  IADD3 R13, P0, PT, RZ, -R8, RZ ;  /* 0x80000008ff0d7210 */ /* 0x000fca0007f1e0ff */
[----:B------:R-:W-:Y:S02]  /*0790*/  IMAD.X R11, RZ, RZ, ~R9, P0 ;  /* 0x000000ffff0b7224 */ /* 0x000fe400000e0e09 */
[----:B------:R-:W-:-:S04]  /*07a0*/  IMAD.WIDE.U32 R4, R2, R13, R6 ;  /* 0x0000000d02047225 */ /* 0x000fc800078e0006 */
[----:B------:R-:W-:Y:S01]  /*07b0*/  IMAD R11, R11, R2, RZ ;  /* 0x000000020b0b7224 */ /* 0x000fe200078e02ff */
[----:B------:R-:W-:-:S03]  /*07c0*/  MOV R2, R8 ;  /* 0x0000000800027202 */ /* 0x000fc60000000f00 */
[----:B------:R-:W-:Y:S02]  /*07d0*/  IMAD R11, R3, R13, R11 ;  /* 0x0000000d030b7224 */ /* 0x000fe400078e020b */
[----:B------:R-:W-:Y:S02]  /*07e0*/  IMAD.MOV.U32 R3, RZ, RZ, R9 ;  /* 0x000000ffff037224 */ /* 0x000fe400078e0009 */
[----:B------:R-:W-:-:S07]  /*07f0*/  IMAD.IADD R11, R5, 0x1, R11 ;  /* 0x00000001050b7824 */ /* 0x000fce00078e020b */
.L_x_30:
[----:B------:R-:W-:Y:S05]  /*0800*/  BSYNC.RECONVERGENT B0 ;  /* 0x0000000000007941 */ /* 0x000fea0003800200 */
.L_x_28:
        /* <DEDUP_REMOVED lines=35> */
[----:B------:R-:W3:Y:S01]  /*0a40*/  LDS.64 R18, [R0+0x80] ;  /* 0x0000800000127984 */ /* 0x000ee20000000a00 */
[----:B0-----:R-:W-:Y:S01]  /*0a50*/  IADD3 R3, P0, P1, R8, R6, R25 ;  /* 0x0000000608037210 */ /* 0x001fe2000791e019 */
[----:B------:R-:W0:Y:S03]  /*0a60*/  S2R R4, SR_TID.X ;  /* 0x0000000000047919 */ /* 0x000e260000002100 */
[----:B------:R-:W-:Y:S02]  /*0a70*/  IADD3.X R7, PT, PT, R9, R7, R5, P0, P1 ;  /* 0x0000000709077210 */ /* 0x000fe400007e2405 */
[----:B----4-:R-:W-:-:S04]  /*0a80*/  IADD3 R3, P0, P1, R12, R10, R3 ;  /* 0x0000000a0c037210 */ /* 0x010fc8000791e003 */
[----:B------:R-:W-:Y:S02]  /*0a90*/  IADD3.X R11, PT, PT, R13, R11, R7, P0, P1 ;  /* 0x0000000b0d0b7210 */ /* 0x000fe400007e2407 */
[----:B--2---:R-:W-:-:S04]  /*0aa0*/  IADD3 R3, P0, P1, R16, R14, R3 ;  /* 0x0000000e10037210 */ /* 0x004fc8000791e003 */
[----:B------:R-:W-:Y:S02]  /*0ab0*/  IADD3.X R15, PT, PT, R17, R15, R11, P0, P1 ;  /* 0x0000000f110f7210 */ /* 0x000fe400007e240b */
[----:B-1----:R-:W-:-:S04]  /*0ac0*/  IADD3 R3, P0, P1, R20, R22, R3 ;  /* 0x0000001614037210 */ /* 0x002fc8000791e003 */
[----:B------:R-:W-:Y:S02]  /*0ad0*/  IADD3.X R21, PT, PT, R21, R23, R15, P0, P1 ;  /* 0x0000001715157210 */ /* 0x000fe400007e240f */
[----:B---3--:R-:W-:-:S05]  /*0ae0*/  IADD3 R3, P0, PT, R18, R3, RZ ;  /* 0x0000000312037210 */ /* 0x008fca0007f1e0ff */
[----:B------:R-:W-:Y:S01]  /*0af0*/  IMAD.X R19, R19, 0x1, R21, P0 ;  /* 0x0000000113137824 */ /* 0x000fe200000e0615 */
[----:B------:R-:W1:Y:S06]  /*0b00*/  SHFL.DOWN PT, R0, R3, 0x1, 0x1f ;  /* 0x08201f0003007f89 */ /* 0x000e6c00000e0000 */
        /* <DEDUP_REMOVED lines=20> */
[----:B--2---:R-:W-:Y:S02]  /*0c50*/  IADD3.X R7, PT, PT, R2, R9, RZ, P1, !PT ;  /* 0x0000000902077210 */ /* 0x004fe40000ffe4ff */
        /* <DEDUP_REMOVED lines=15> */
        .weak           $__internal_3_$__cuda_sm20_div_u64
        .type           $__internal_3_$__cuda_sm20_div_u64,@function
        .size           $__internal_3_$__cuda_sm20_div_u64,(.L_x_35 - $__internal_3_$__cuda_sm20_div_u64)
$__internal_3_$__cuda_sm20_div_u64:
        /* <DEDUP_REMOVED lines=22> */
[----:B------:R-:W-:-:S03]  /*0eb0*/  IMAD.HI.U32 R8, R9, R13, RZ ;  /* 0x0000000d09087227 */ /* 0x000fc600078e00ff */
[----:B------:R-:W-:Y:S01]  /*0ec0*/  IADD3.X R4, PT, PT, RZ, ~R5, RZ, P0, !PT ;  /* 0x80000005ff047210 */ /* 0x000fe200007fe4ff */
[----:B------:R-:W-:-:S04]  /*0ed0*/  IMAD.MOV.U32 R5, RZ, RZ, RZ ;  /* 0x000000ffff057224 */ /* 0x000fc800078e00ff */
        /* <DEDUP_REMOVED lines=12> */
[----:B------:R-:W-:-:S04]  /*0fa0*/  IADD3 R9, P1, PT, R9, R4, RZ ;  /* 0x0000000409097210 */ /* 0x000fc80007f3e0ff */
[----:B------:R-:W-:Y:S01]  /*0fb0*/  IADD3.X R8, PT, PT, R8, RZ, RZ, P0, !PT ;  /* 0x000000ff08087210 */ /* 0x000fe200007fe4ff */
        /* <DEDUP_REMOVED lines=8> */
[----:B------:R-:W-:-:S04]  /*1040*/  IADD3 R4, P1, PT, R9, 0x1, RZ ;  /* 0x0000000109047810 */ /* 0x000fc80007f3e0ff */
[----:B------:R-:W-:Y:S01]  /*1050*/  ISETP.GE.U32.AND.EX P0, PT, R17, R3, PT, P0 ;  /* 0x000000031100720c */ /* 0x000fe20003f06100 */
[----:B------:R-:W-:Y:S01]  /*1060*/  IMAD.X R8, RZ, RZ, R11, P1 ;  /* 0x000000ffff087224 */ /* 0x000fe200008e060b */
[----:B------:R-:W-:Y:S02]  /*1070*/  IADD3.X R10, PT, PT, ~R3, R17, RZ, P2, !PT ;  /* 0x00000011030a7210 */ /* 0x000fe400017fe5ff */
        /* <DEDUP_REMOVED lines=12> */
[----:B------:R-:W-:Y:S02]  /*1140*/  SEL R9, R9, R4, P0 ;  /* 0x0000000409097207 */ /* 0x000fe40000000000 */
[----:B------:R-:W-:Y:S02]  /*1150*/  MOV R4, R0 ;  /* 0x0000000000047202 */ /* 0x000fe40000000f00 */
[----:B------:R-:W-:Y:S02]  /*1160*/  SEL R8, R8, 0xffffffff, P1 ;  /* 0xffffffff08087807 */ /* 0x000fe40000800000 */
[----:B------:R-:W-:Y:S01]  /*1170*/  SEL R9, R9, 0xffffffff, P1 ;  /* 0xffffffff09097807 */ /* 0x000fe20000800000 */
[----:B------:R-:W-:Y:S06]  /*1180*/  RET.REL.NODEC R4 `(_Z16part1_512threadsPKmPm) ;  /* 0xffffffec049c7950 */ /* 0x000fec0003c3ffff */
.L_x_31:
        /* <DEDUP_REMOVED lines=15> */
.L_x_35:


//--------------------- .nv.shared.reserved.0     --------------------------
	.section	.nv.shared.reserved.0,"aw",@nobits
	.weak		__nv_reservedSMEM_offset_0_alias
	.size		__nv_reservedSMEM_offset_0_alias, 0, 64
	.other		__nv_reservedSMEM_offset_0_alias,@"STO_CUDA_RESERVED_SHARED STV_DEFAULT"
__nv_reservedSMEM_offset_0_alias:
	.zero		0
	.zero		64


//--------------------- .nv.global                --------------------------
	.section	.nv.global,"aw",@nobits
.nv.global:
	.type		_ZN34_INTERNAL_032a47c1_4_k_cu_075161146thrust24THRUST_300001_SM_1000_NS12placeholders2_5E,@object
	.size		_ZN34_INTERNAL_032a47c1_4_k_cu_075161146thrust24THRUST_300001_SM_1000_NS12placeholders2_5E,(_ZN34_INTERNAL_032a47c1_4_k_cu_075161144cuda3std3__45__cpo6cbeginE - _ZN34_INTERNAL_032a47c1_4_k_cu_075161146thrust24THRUST_300001_SM_1000_NS12placeholders2_5E)
_ZN34_INTERNAL_032a47c1_4_k_cu_075161146thrust24THRUST_300001_SM_1000_NS12placeholders2_5E:
	.zero		1
	.type		_ZN34_INTERNAL_032a47c1_4_k_cu_075161144cuda3std3__45__cpo6cbeginE,@object
	.size		_ZN34_INTERNAL_032a47c1_4_k_cu_075161144cuda3std3__45__cpo6cbeginE,(_ZN34_INTERNAL_032a47c1_4_k_cu_075161144cuda3std6ranges3__45__cpo6cbeginE - _ZN34_INTERNAL_032a47c1_4_k_cu_075161144cuda3std3__45__cpo6cbeginE)
_ZN34_INTERNAL_032a47c1_4_k_cu_075161144cuda3std3__45__cpo6cbeginE:
	.zero		1
	.type		_ZN34_INTERNAL_032a47c1_4_k_cu_075161144cuda3std6ranges3__45__cpo6cbeginE,@object
	.size		_ZN34_INTERNAL_032a47c1_4_k_cu_075161144cuda3std6ranges3__45__cpo6cbeginE,(_ZN34_INTERNAL_032a47c1_4_k_cu_075161144cuda3std3__48in_placeE - _ZN34_INTERNAL_032a47c1_4_k_cu_075161144cuda3std6ranges3__45__cpo6cbeginE)
_ZN34_INTERNAL_032a47c1_4_k_cu_075161144cuda3std6ranges3__45__cpo6cbeginE:
	.zero		1
	.type		_ZN34_INTERNAL_032a47c1_4_k_cu_075161144cuda3std3__48in_placeE,@object
	.size		_ZN34_INTERNAL_032a47c1_4_k_cu_075161144cuda3std3__48in_placeE,(_ZN34_INTERNAL_032a47c1_4_k_cu_075161144cuda3std6ranges3__45__cpo4sizeE - _ZN34_INTERNAL_032a47c1_4_k_cu_075161144cuda3std3__48in_placeE)
_ZN34_INTERNAL_032a47c1_4_k_cu_075161144cuda3std3__48in_placeE:
	.zero		1
	.type		_ZN34_INTERNAL_032a47c1_4_k_cu_075161144cuda3std6ranges3__45__cpo4sizeE,@object
	.size		_ZN34_INTERNAL_032a47c1_4_k_cu_075161144cuda3std6ranges3__45__cpo4sizeE,(_ZN34_INTERNAL_032a47c1_4_k_cu_075161146thrust24THRUST_300001_SM_1000_NS12placeholders2_9E - _ZN34_INTERNAL_032a47c1_4_k_cu_075161144cuda3std6ranges3__45__cpo4sizeE)
_ZN34_INTERNAL_032a47c1_4_k_cu_075161144cuda3std6ranges3__45__cpo4sizeE:
	.zero		1
	.type		_ZN34_INTERNAL_032a47c1_4_k_cu_075161146thrust24THRUST_300001_SM_1000_NS12placeholders2_9E,@object
	.size		_ZN34_INTERNAL_032a47c1_4_k_cu_075161146thrust24THRUST_300001_SM_1000_NS12placeholders2_9E,(_ZN34_INTERNAL_032a47c1_4_k_cu_075161144cuda3std3__45__cpo7crbeginE - _ZN34_INTERNAL_032a47c1_4_k_cu_075161146thrust24THRUST_300001_SM_1000_NS12placeholders2_9E)
_ZN34_INTERNAL_032a47c1_4_k_cu_075161146thrust24THRUST_300001_SM_1000_NS12placeholders2_9E:
	.zero		1
	.type		_ZN34_INTERNAL_032a47c1_4_k_cu_075161144cuda3std3__45__cpo7crbeginE,@object
	.size		_ZN34_INTERNAL_032a47c1_4_k_cu_075161144cuda3std3__45__cpo7crbeginE,(_ZN34_INTERNAL_032a47c1_4_k_cu_075161144cuda3std6ranges3__45__cpo4nextE - _ZN34_INTERNAL_032a47c1_4_k_cu_075161144cuda3std3__45__cpo7crbeginE)
_ZN34_INTERNAL_032a47c1_4_k_cu_075161144cuda3std3__45__cpo7crbeginE:
	.zero		1
	.type		_ZN34_INTERNAL_032a47c1_4_k_cu_075161144cuda3std6ranges3__45__cpo4nextE,@object
	.size		_ZN34_INTERNAL_032a47c1_4_k_cu_075161144cuda3std6ranges3__45__cpo4nextE,(_ZN34_INTERNAL_032a47c1_4_k_cu_075161144cuda3std6ranges3__45__cpo4swapE - _ZN34_INTERNAL_032a47c1_4_k_cu_075161144cuda3std6ranges3__45__cpo4nextE)
_ZN34_INTERNAL_032a47c1_4_k_cu_075161144cuda3std6ranges3__45__cpo4nextE:
	.zero		1
	.type		_ZN34_INTERNAL_032a47c1_4_k_cu_075161144cuda3std6ranges3__45__cpo4swapE,@object
	.size		_ZN34_INTERNAL_032a47c1_4_k_cu_075161144cuda3std6ranges3__45__cpo4swapE,(_ZN34_INTERNAL_032a47c1_4_k_cu_075161146thrust24THRUST_300001_SM_1000_NS12placeholders2_1E - _ZN34_INTERNAL_032a47c1_4_k_cu_075161144cuda3std6ranges3__45__cpo4swapE)
_ZN34_INTERNAL_032a47c1_4_k_cu_075161144cuda3std6ranges3__45__cpo4swapE:
	.zero		1
	.type		_ZN34_INTERNAL_032a47c1_4_k_cu_075161146thrust24THRUST_300001_SM_1000_NS12placeholders2_1E,@object
	.size		_ZN34_INTERNAL_032a47c1_4_k_cu_075161146thrust24THRUST_300001_SM_1000_NS12placeholders2_1E,(_ZN34_INTERNAL_032a47c1_4_k_cu_075161146thrust24THRUST_300001_SM_1000_NS12placeholders2_3E - _ZN34_INTERNAL_032a47c1_4_k_cu_075161146thrust24THRUST_300001_SM_1000_NS12placeholders2_1E)
_ZN34_INTERNAL_032a47c1_4_k_cu_075161146thrust24THRUST_300001_SM_1000_NS12placeholders2_1E:
	.zero		1
	.type		_ZN34_INTERNAL_032a47c1_4_k_cu_075161146thrust24THRUST_300001_SM_1000_NS12placeholders2_3E,@object
	.size		_ZN34_INTERNAL_032a47c1_4_k_cu_075161146thrust24THRUST_300001_SM_1000_NS12placeholders2_3E,(_ZN34_INTERNAL_032a47c1_4_k_cu_075161144cuda3std3__45__cpo5beginE - _ZN34_INTERNAL_032a47c1_4_k_cu_075161146thrust24THRUST_300001_SM_1000_NS12placeholders2_3E)
_ZN34_INTERNAL_032a47c1_4_k_cu_075161146thrust24THRUST_300001_SM_1000_NS12placeholders2_3E:
	.zero		1
	.type		_ZN34_INTERNAL_032a47c1_4_k_cu_075161144cuda3std3__45__cpo5beginE,@object
	.size		_ZN34_INTERNAL_032a47c1_4_k_cu_075161144cuda3std3__45__cpo5beginE,(_ZN34_INTERNAL_032a47c1_4_k_cu_075161144cuda3std6ranges3__45__cpo5beginE - _ZN34_INTERNAL_032a47c1_4_k_cu_075161144cuda3std3__45__cpo5beginE)
_ZN34_INTERNAL_032a47c1_4_k_cu_075161144cuda3std3__45__cpo5beginE:
	.zero		1
	.type		_ZN34_INTERNAL_032a47c1_4_k_cu_075161144cuda3std6ranges3__45__cpo5beginE,@object
	.size		_ZN34_INTERNAL_032a47c1_4_k_cu_075161144cuda3std6ranges3__45__cpo5beginE,(_ZN34_INTERNAL_032a47c1_4_k_cu_075161144cuda3std3__436_GLOBAL__N__032a47c1_4_k_cu_075161146ignoreE - _ZN34_INTERNAL_032a47c1_4_k_cu_075161144cuda3std6ranges3__45__cpo5beginE)
_ZN34_INTERNAL_032a47c1_4_k_cu_075161144cuda3std6ranges3__45__cpo5beginE:
	.zero		1
	.type		_ZN34_INTERNAL_032a47c1_4_k_cu_075161144cuda3std3__436_GLOBAL__N__032a47c1_4_k_cu_075161146ignoreE,@object
	.size		_ZN34_INTERNAL_032a47c1_4_k_cu_075161144cuda3std3__436_GLOBAL__N__032a47c1_4_k_cu_075161146ignoreE,(_ZN34_INTERNAL_032a47c1_4_k_cu_075161144cuda3std6ranges3__45__cpo4dataE - _ZN34_INTERNAL_032a47c1_4_k_cu_075161144cuda3std3__436_GLOBAL__N__032a47c1_4_k_cu_075161146ignoreE)
_ZN34_INTERNAL_032a47c1_4_k_cu_075161144cuda3std3__436_GLOBAL__N__032a47c1_4_k_cu_075161146ignoreE:
	.zero		1
	.type		_ZN34_INTERNAL_032a47c1_4_k_cu_075161144cuda3std6ranges3__45__cpo4dataE,@object
	.size		_ZN34_INTERNAL_032a47c1_4_k_cu_075161144cuda3std6ranges3__45__cpo4dataE,(_ZN34_INTERNAL_032a47c1_4_k_cu_075161146thrust24THRUST_300001_SM_1000_NS12placeholders2_7E - _ZN34_INTERNAL_032a47c1_4_k_cu_075161144cuda3std6ranges3__45__cpo4dataE)
_ZN34_INTERNAL_032a47c1_4_k_cu_075161144cuda3std6ranges3__45__cpo4dataE:
	.zero		1
	.type		_ZN34_INTERNAL_032a47c1_4_k_cu_075161146thrust24THRUST_300001_SM_1000_NS12placeholders2_7E,@object
	.size		_ZN34_INTERNAL_032a47c1_4_k_cu_075161146thrust24THRUST_300001_SM_1000_NS12placeholders2_7E,(_ZN34_INTERNAL_032a47c1_4_k_cu_075161144cuda3std3__45__cpo6rbeginE - _ZN34_INTERNAL_032a47c1_4_k_cu_075161146thrust24THRUST_300001_SM_1000_NS12placeholders2_7E)
_ZN34_INTERNAL_032a47c1_4_k_cu_075161146thrust24THRUST_300001_SM_1000_NS12placeholders2_7E:
	.zero		1
	.type		_ZN34_INTERNAL_032a47c1_4_k_cu_075161144cuda3std3__45__cpo6rbeginE,@object
	.size		_ZN34_INTERNAL_032a47c1_4_k_cu_075161144cuda3std3__45__cpo6rbeginE,(_ZN34_INTERNAL_032a47c1_4_k_cu_075161144cuda3std6ranges3__45__cpo7advanceE - _ZN34_INTERNAL_032a47c1_4_k_cu_075161144cuda3std3__45__cpo6rbeginE)
_ZN34_INTERNAL_032a47c1_4_k_cu_075161144cuda3std3__45__cpo6rbeginE:
	.zero		1
	.type		_ZN34_INTERNAL_032a47c1_4_k_cu_075161144cuda3std6ranges3__45__cpo7advanceE,@object
	.size		_ZN34_INTERNAL_032a47c1_4_k_cu_075161144cuda3std6ranges3__45__cpo7advanceE,(_ZN34_INTERNAL_032a47c1_4_k_cu_075161144cuda3std3__47nulloptE - _ZN34_INTERNAL_032a47c1_4_k_cu_075161144cuda3std6ranges3__45__cpo7advanceE)
_ZN34_INTERNAL_032a47c1_4_k_cu_075161144cuda3std6ranges3__45__cpo7advanceE:
	.zero		1
	.type		_ZN34_INTERNAL_032a47c1_4_k_cu_075161144cuda3std3__47nulloptE,@object
	.size		_ZN34_INTERNAL_032a47c1_4_k_cu_075161144cuda3std3__47nulloptE,(_ZN34_INTERNAL_032a47c1_4_k_cu_075161144cuda3std6ranges3__45__cpo8distanceE - _ZN34_INTERNAL_032a47c1_4_k_cu_075161144cuda3std3__47nulloptE)
_ZN34_INTERNAL_032a47c1_4_k_cu_075161144cuda3std3__47nulloptE:
	.zero		1
	.type		_ZN34_INTERNAL_032a47c1_4_k_cu_075161144cuda3std6ranges3__45__cpo8distanceE,@object
	.size		_ZN34_INTERNAL_032a47c1_4_k_cu_075161144cuda3std6ranges3__45__cpo8distanceE,(_ZN34_INTERNAL_032a47c1_4_k_cu_075161146thrust24THRUST_300001_SM_1000_NS12placeholders2_6E - _ZN34_INTERNAL_032a47c1_4_k_cu_075161144cuda3std6ranges3__45__cpo8distanceE)
_ZN34_INTERNAL_032a47c1_4_k_cu_075161144cuda3std6ranges3__45__cpo8distanceE:
	.zero		1
	.type		_ZN34_INTERNAL_032a47c1_4_k_cu_075161146thrust24THRUST_300001_SM_1000_NS12placeholders2_6E,@object
	.size		_ZN34_INTERNAL_032a47c1_4_k_cu_075161146thrust24THRUST_300001_SM_1000_NS12placeholders2_6E,(_ZN34_INTERNAL_032a47c1_4_k_cu_075161144cuda3std3__45__cpo4cendE - _ZN34_INTERNAL_032a47c1_4_k_cu_075161146thrust24THRUST_300001_SM_1000_NS12placeholders2_6E)
_ZN34_INTERNAL_032a47c1_4_k_cu_075161146thrust24THRUST_300001_SM_1000_NS12placeholders2_6E:
	.zero		1
	.type		_ZN34_INTERNAL_032a47c1_4_k_cu_075161144cuda3std3__45__cpo4cendE,@object
	.size		_ZN34_INTERNAL_032a47c1_4_k_cu_075161144cuda3std3__45__cpo4cendE,(_ZN34_INTERNAL_032a47c1_4_k_cu_075161144cuda3std6ranges3__45__cpo4cendE - _ZN34_INTERNAL_032a47c1_4_k_cu_075161144cuda3std3__45__cpo4cendE)
_ZN34_INTERNAL_032a47c1_4_k_cu_075161144cuda3std3__45__cpo4cendE:
	.zero		1
	.type		_ZN34_INTERNAL_032a47c1_4_k_cu_075161144cuda3std6ranges3__45__cpo4cendE,@object
	.size		_ZN34_INTERNAL_032a47c1_4_k_cu_075161144cuda3std6ranges3__45__cpo4cendE,(_ZN34_INTERNAL_032a47c1_4_k_cu_075161144cuda3std3__420unreachable_sentinelE - _ZN34_INTERNAL_032a47c1_4_k_cu_075161144cuda3std6ranges3__45__cpo4cendE)
_ZN34_INTERNAL_032a47c1_4_k_cu_075161144cuda3std6ranges3__45__cpo4cendE:
	.zero		1
	.type		_ZN34_INTERNAL_032a47c1_4_k_cu_075161144cuda3std3__420unreachable_sentinelE,@object
	.size		_ZN34_INTERNAL_032a47c1_4_k_cu_075161144cuda3std3__420unreachable_sentinelE,(_ZN34_INTERNAL_032a47c1_4_k_cu_075161144cuda3std6ranges3__45__cpo5ssizeE - _ZN34_INTERNAL_032a47c1_4_k_cu_075161144cuda3std3__420unreachable_sentinelE)
_ZN34_INTERNAL_032a47c1_4_k_cu_075161144cuda3std3__420unreachable_sentinelE:
	.zero		1
	.type		_ZN34_INTERNAL_032a47c1_4_k_cu_075161144cuda3std6ranges3__45__cpo5ssizeE,@object
	.size		_ZN34_INTERNAL_032a47c1_4_k_cu_075161144cuda3std6ranges3__45__cpo5ssizeE,(_ZN34_INTERNAL_032a47c1_4_k_cu_075161146thrust24THRUST_300001_SM_1000_NS12placeholders3_10E - _ZN34_INTERNAL_032a47c1_4_k_cu_075161144cuda3std6ranges3__45__cpo5ssizeE)
_ZN34_INTERNAL_032a47c1_4_k_cu_075161144cuda3std6ranges3__45__cpo5ssizeE:
	.zero		1
	.type		_ZN34_INTERNAL_032a47c1_4_k_cu_075161146thrust24THRUST_300001_SM_1000_NS12placeholders3_10E,@object
	.size		_ZN34_INTERNAL_032a47c1_4_k_cu_075161146thrust24THRUST_300001_SM_1000_NS12placeholders3_10E,(_ZN34_INTERNAL_032a47c1_4_k_cu_075161144cuda3std3__45__cpo5crendE - _ZN34_INTERNAL_032a47c1_4_k_cu_075161146thrust24THRUST_300001_SM_1000_NS12placeholders3_10E)
_ZN34_INTERNAL_032a47c1_4_k_cu_075161146thrust24THRUST_300001_SM_1000_NS12placeholders3_10E:
	.zero		1
	.type		_ZN34_INTERNAL_032a47c1_4_k_cu_075161144cuda3std3__45__cpo5crendE,@object
	.size		_ZN34_INTERNAL_032a47c1_4_k_cu_075161144cuda3std3__45__cpo5crendE,(_ZN34_INTERNAL_032a47c1_4_k_cu_075161144cuda3std6ranges3__45__cpo4prevE - _ZN34_INTERNAL_032a47c1_4_k_cu_075161144cuda3std3__45__cpo5crendE)
_ZN34_INTERNAL_032a47c1_4_k_cu_075161144cuda3std3__45__cpo5crendE:
	.zero		1
	.type		_ZN34_INTERNAL_032a47c1_4_k_cu_075161144cuda3std6ranges3__45__cpo4prevE,@object
	.size		_ZN34_INTERNAL_032a47c1_4_k_cu_075161144cuda3std6ranges3__45__cpo4prevE,(_ZN34_INTERNAL_032a47c1_4_k_cu_075161144cuda3std6ranges3__45__cpo9iter_moveE - _ZN34_INTERNAL_032a47c1_4_k_cu_075161144cuda3std6ranges3__45__cpo4prevE)
_ZN34_INTERNAL_032a47c1_4_k_cu_075161144cuda3std6ranges3__45__cpo4prevE:
	.zero		1
	.type		_ZN34_INTERNAL_032a47c1_4_k_cu_075161144cuda3std6ranges3__45__cpo9iter_moveE,@object
	.size		_ZN34_INTERNAL_032a47c1_4_k_cu_075161144cuda3std6ranges3__45__cpo9iter_moveE,(_ZN34_INTERNAL_032a47c1_4_k_cu_075161146thrust24THRUST_300001_SM_1000_NS12placeholders2_2E - _ZN34_INTERNAL_032a47c1_4_k_cu_075161144cuda3std6ranges3__45__cpo9iter_moveE)
_ZN34_INTERNAL_032a47c1_4_k_cu_075161144cuda3std6ranges3__45__cpo9iter_moveE:
	.zero		1
	.type		_ZN34_INTERNAL_032a47c1_4_k_cu_075161146thrust24THRUST_300001_SM_1000_NS12placeholders2_2E,@object
	.size		_ZN34_INTERNAL_032a47c1_4_k_cu_075161146thrust24THRUST_300001_SM_1000_NS12placeholders2_2E,(_ZN34_INTERNAL_032a47c1_4_k_cu_075161146thrust24THRUST_300001_SM_1000_NS12placeholders2_4E - _ZN34_INTERNAL_032a47c1_4_k_cu_075161146thrust24THRUST_300001_SM_1000_NS12placeholders2_2E)
_ZN34_INTERNAL_032a47c1_4_k_cu_075161146thrust24THRUST_300001_SM_1000_NS12placeholders2_2E:
	.zero		1
	.type		_ZN34_INTERNAL_032a47c1_4_k_cu_075161146thrust24THRUST_300001_SM_1000_NS12placeholders2_4E,@object
	.size		_ZN34_INTERNAL_032a47c1_4_k_cu_075161146thrust24THRUST_300001_SM_1000_NS12placeholders2_4E,(_ZN34_INTERNAL_032a47c1_4_k_cu_075161144cuda3std3__45__cpo3endE - _ZN34_INTERNAL_032a47c1_4_k_cu_075161146thrust24THRUST_300001_SM_1000_NS12placeholders2_4E)
_ZN34_INTERNAL_032a47c1_4_k_cu_075161146thrust24THRUST_300001_SM_1000_NS12placeholders2_4E:
	.zero		1
	.type		_ZN34_INTERNAL_032a47c1_4_k_cu_075161144cuda3std3__45__cpo3endE,@object
	.size		_ZN34_INTERNAL_032a47c1_4_k_cu_075161144cuda3std3__45__cpo3endE,(_ZN34_INTERNAL_032a47c1_4_k_cu_075161144cuda3std6ranges3__45__cpo3endE - _ZN34_INTERNAL_032a47c1_4_k_cu_075161144cuda3std3__45__cpo3endE)
_ZN34_INTERNAL_032a47c1_4_k_cu_075161144cuda3std3__45__cpo3endE:
	.zero		1
	.type		_ZN34_INTERNAL_032a47c1_4_k_cu_075161144cuda3std6ranges3__45__cpo3endE,@object
	.size		_ZN34_INTERNAL_032a47c1_4_k_cu_075161144cuda3std6ranges3__45__cpo3endE,(_ZN34_INTERNAL_032a47c1_4_k_cu_075161144cuda3std3__419piecewise_constructE - _ZN34_INTERNAL_032a47c1_4_k_cu_075161144cuda3std6ranges3__45__cpo3endE)
_ZN34_INTERNAL_032a47c1_4_k_cu_075161144cuda3std6ranges3__45__cpo3endE:
	.zero		1
	.type		_ZN34_INTERNAL_032a47c1_4_k_cu_075161144cuda3std3__419piecewise_constructE,@object
	.size		_ZN34_INTERNAL_032a47c1_4_k_cu_075161144cuda3std3__419piecewise_constructE,(_ZN34_INTERNAL_032a47c1_4_k_cu_075161144cuda3std6ranges3__45__cpo5cdataE - _ZN34_INTERNAL_032a47c1_4_k_cu_075161144cuda3std3__419piecewise_constructE)
_ZN34_INTERNAL_032a47c1_4_k_cu_075161144cuda3std3__419piecewise_constructE:
	.zero		1
	.type		_ZN34_INTERNAL_032a47c1_4_k_cu_075161144cuda3std6ranges3__45__cpo5cdataE,@object
	.size		_ZN34_INTERNAL_032a47c1_4_k_cu_075161144cuda3std6ranges3__45__cpo5cdataE,(_ZN34_INTERNAL_032a47c1_4_k_cu_075161146thrust24THRUST_300001_SM_1000_NS12placeholders2_8E - _ZN34_INTERNAL_032a47c1_4_k_cu_075161144cuda3std6ranges3__45__cpo5cdataE)
_ZN34_INTERNAL_032a47c1_4_k_cu_075161144cuda3std6ranges3__45__cpo5cdataE:
	.zero		1
	.type		_ZN34_INTERNAL_032a47c1_4_k_cu_075161146thrust24THRUST_300001_SM_1000_NS12placeholders2_8E,@object
	.size		_ZN34_INTERNAL_032a47c1_4_k_cu_075161146thrust24THRUST_300001_SM_1000_NS12placeholders2_8E,(_ZN34_INTERNAL_032a47c1_4_k_cu_075161144cuda3std3__45__cpo4rendE - _ZN34_INTERNAL_032a47c1_4_k_cu_075161146thrust24THRUST_300001_SM_1000_NS12placeholders2_8E)
_ZN34_INTERNAL_032a47c1_4_k_cu_075161146thrust24THRUST_300001_SM_1000_NS12placeholders2_8E:
	.zero		1
	.type		_ZN34_INTERNAL_032a47c1_4_k_cu_075161144cuda3std3__45__cpo4rendE,@object
	.size		_ZN34_INTERNAL_032a47c1_4_k_cu_075161144cuda3std3__45__cpo4rendE,(_ZN34_INTERNAL_032a47c1_4_k_cu_075161144cuda3std6ranges3__45__cpo9iter_swapE - _ZN34_INTERNAL_032a47c1_4_k_cu_075161144cuda3std3__45__cpo4rendE)
_ZN34_INTERNAL_032a47c1_4_k_cu_075161144cuda3std3__45__cpo4rendE:
	.zero		1
	.type		_ZN34_INTERNAL_032a47c1_4_k_cu_075161144cuda3std6ranges3__45__cpo9iter_swapE,@object
	.size		_ZN34_INTERNAL_032a47c1_4_k_cu_075161144cuda3std6ranges3__45__cpo9iter_swapE,(_ZN34_INTERNAL_032a47c1_4_k_cu_075161144cuda3std3__48unexpectE - _ZN34_INTERNAL_032a47c1_4_k_cu_075161144cuda3std6ranges3__45__cpo9iter_swapE)
_ZN34_INTERNAL_032a47c1_4_k_cu_075161144cuda3std6ranges3__45__cpo9iter_swapE:
	.zero		1
	.type		_ZN34_INTERNAL_032a47c1_4_k_cu_075161144cuda3std3__48unexpectE,@object
	.size		_ZN34_INTERNAL_032a47c1_4_k_cu_075161144cuda3std3__48unexpectE,(_ZN34_INTERNAL_032a47c1_4_k_cu_075161146thrust24THRUST_300001_SM_1000_NS6system6detail10sequential3seqE - _ZN34_INTERNAL_032a47c1_4_k_cu_075161144cuda3std3__48unexpectE)
_ZN34_INTERNAL_032a47c1_4_k_cu_075161144cuda3std3__48unexpectE:
	.zero		1
	.type		_ZN34_INTERNAL_032a47c1_4_k_cu_075161146thrust24THRUST_300001_SM_1000_NS6system6detail10sequential3seqE,@object
	.size		_ZN34_INTERNAL_032a47c1_4_k_cu_075161146thrust24THRUST_300001_SM_1000_NS6system6detail10sequential3seqE,(.L_30 - _ZN34_INTERNAL_032a47c1_4_k_cu_075161146thrust24THRUST_300001_SM_1000_NS6system6detail10sequential3seqE)
_ZN34_INTERNAL_032a47c1_4_k_cu_075161146thrust24THRUST_300001_SM_1000_NS6system6detail10sequential3seqE:
	.zero		1
.L_30:


//--------------------- .nv.shared._Z16part2_512threadsPKmPm --------------------------
	.section	.nv.shared._Z16part2_512threadsPKmPm,"aw",@nobits
	.sectionflags	@""
	.align	16
.nv.shared._Z16part2_512threadsPKmPm:
	.zero		5376


//--------------------- .nv.shared._Z17part1_1024threadsPKmPm --------------------------
	.section	.nv.shared._Z17part1_1024threadsPKmPm,"aw",@nobits
	.sectionflags	@""
	.align	16
.nv.shared._Z17part1_1024threadsPKmPm:
	.zero		9472


//--------------------- .nv.shared._Z16part1_512threadsPKmPm --------------------------
	.section	.nv.shared._Z16part1_512threadsPKmPm,"aw",@nobits
	.sectionflags	@""
	.align	16
.nv.shared._Z16part1_512threadsPKmPm:
	.zero		5376


//--------------------- .nv.constant0._ZN3cub18CUB_300001_SM_10006detail11EmptyKernelIvEEvv --------------------------
	.section	.nv.constant0._ZN3cub18CUB_300001_SM_10006detail11EmptyKernelIvEEvv,"a",@progbits
	.sectionflags	@""
	.align	4
.nv.constant0._ZN3cub18CUB_300001_SM_10006detail11EmptyKernelIvEEvv:
	.zero		896


//--------------------- .nv.constant0._Z16part2_512threadsPKmPm --------------------------
	.section	.nv.constant0._Z16part2_512threadsPKmPm,"a",@progbits
	.sectionflags	@""
	.align	4
.nv.constant0._Z16part2_512threadsPKmPm:
	.zero		912


//--------------------- .nv.constant0._Z17part1_1024threadsPKmPm --------------------------
	.section	.nv.constant0._Z17part1_1024threadsPKmPm,"a",@progbits
	.sectionflags	@""
	.align	4
.nv.constant0._Z17part1_1024threadsPKmPm:
	.zero		912


//--------------------- .nv.constant0._Z16part1_512threadsPKmPm --------------------------
	.section	.nv.constant0._Z16part1_512threadsPKmPm,"a",@progbits
	.sectionflags	@""
	.align	4
.nv.constant0._Z16part1_512threadsPKmPm:
	.zero		912


//--------------------- SYMBOLS --------------------------

	.type		.nv.reservedSmem.offset0,@object
	.size		.nv.reservedSmem.offset0,0x4
	.type		.nv.reservedSmem.cap,@object
	.size		.nv.reservedSmem.cap,0x4
